//
// Generated by NVIDIA NVVM Compiler
//
// Compiler Build ID: CL-36424714
// Cuda compilation tools, release 13.0, V13.0.88
// Based on NVVM 20.0.0
//

.version 9.0
.target sm_100
.address_size 64

	// .globl	_Z21collision_propagationdddddPdS_S_S_S_S_S_S_S_S_S_S_S_

.visible .entry _Z21collision_propagationdddddPdS_S_S_S_S_S_S_S_S_S_S_S_(
	.param .f64 _Z21collision_propagationdddddPdS_S_S_S_S_S_S_S_S_S_S_S__param_0,
	.param .f64 _Z21collision_propagationdddddPdS_S_S_S_S_S_S_S_S_S_S_S__param_1,
	.param .f64 _Z21collision_propagationdddddPdS_S_S_S_S_S_S_S_S_S_S_S__param_2,
	.param .f64 _Z21collision_propagationdddddPdS_S_S_S_S_S_S_S_S_S_S_S__param_3,
	.param .f64 _Z21collision_propagationdddddPdS_S_S_S_S_S_S_S_S_S_S_S__param_4,
	.param .u64 .ptr .align 1 _Z21collision_propagationdddddPdS_S_S_S_S_S_S_S_S_S_S_S__param_5,
	.param .u64 .ptr .align 1 _Z21collision_propagationdddddPdS_S_S_S_S_S_S_S_S_S_S_S__param_6,
	.param .u64 .ptr .align 1 _Z21collision_propagationdddddPdS_S_S_S_S_S_S_S_S_S_S_S__param_7,
	.param .u64 .ptr .align 1 _Z21collision_propagationdddddPdS_S_S_S_S_S_S_S_S_S_S_S__param_8,
	.param .u64 .ptr .align 1 _Z21collision_propagationdddddPdS_S_S_S_S_S_S_S_S_S_S_S__param_9,
	.param .u64 .ptr .align 1 _Z21collision_propagationdddddPdS_S_S_S_S_S_S_S_S_S_S_S__param_10,
	.param .u64 .ptr .align 1 _Z21collision_propagationdddddPdS_S_S_S_S_S_S_S_S_S_S_S__param_11,
	.param .u64 .ptr .align 1 _Z21collision_propagationdddddPdS_S_S_S_S_S_S_S_S_S_S_S__param_12,
	.param .u64 .ptr .align 1 _Z21collision_propagationdddddPdS_S_S_S_S_S_S_S_S_S_S_S__param_13,
	.param .u64 .ptr .align 1 _Z21collision_propagationdddddPdS_S_S_S_S_S_S_S_S_S_S_S__param_14,
	.param .u64 .ptr .align 1 _Z21collision_propagationdddddPdS_S_S_S_S_S_S_S_S_S_S_S__param_15,
	.param .u64 .ptr .align 1 _Z21collision_propagationdddddPdS_S_S_S_S_S_S_S_S_S_S_S__param_16,
	.param .u64 .ptr .align 1 _Z21collision_propagationdddddPdS_S_S_S_S_S_S_S_S_S_S_S__param_17
)
{
	.reg .pred 	%p<10>;
	.reg .b32 	%r<40>;
	.reg .b64 	%rd<96>;
	.reg .b64 	%fd<666>;

	ld.param.f64 	%fd74, [_Z21collision_propagationdddddPdS_S_S_S_S_S_S_S_S_S_S_S__param_1];
	ld.param.f64 	%fd76, [_Z21collision_propagationdddddPdS_S_S_S_S_S_S_S_S_S_S_S__param_3];
	ld.param.f64 	%fd77, [_Z21collision_propagationdddddPdS_S_S_S_S_S_S_S_S_S_S_S__param_4];
	ld.param.u64 	%rd23, [_Z21collision_propagationdddddPdS_S_S_S_S_S_S_S_S_S_S_S__param_5];
	ld.param.u64 	%rd24, [_Z21collision_propagationdddddPdS_S_S_S_S_S_S_S_S_S_S_S__param_6];
	ld.param.u64 	%rd25, [_Z21collision_propagationdddddPdS_S_S_S_S_S_S_S_S_S_S_S__param_7];
	ld.param.u64 	%rd15, [_Z21collision_propagationdddddPdS_S_S_S_S_S_S_S_S_S_S_S__param_8];
	ld.param.u64 	%rd17, [_Z21collision_propagationdddddPdS_S_S_S_S_S_S_S_S_S_S_S__param_10];
	ld.param.u64 	%rd18, [_Z21collision_propagationdddddPdS_S_S_S_S_S_S_S_S_S_S_S__param_11];
	ld.param.u64 	%rd19, [_Z21collision_propagationdddddPdS_S_S_S_S_S_S_S_S_S_S_S__param_12];
	ld.param.u64 	%rd20, [_Z21collision_propagationdddddPdS_S_S_S_S_S_S_S_S_S_S_S__param_13];
	ld.param.u64 	%rd21, [_Z21collision_propagationdddddPdS_S_S_S_S_S_S_S_S_S_S_S__param_14];
	ld.param.u64 	%rd26, [_Z21collision_propagationdddddPdS_S_S_S_S_S_S_S_S_S_S_S__param_15];
	ld.param.u64 	%rd22, [_Z21collision_propagationdddddPdS_S_S_S_S_S_S_S_S_S_S_S__param_16];
	ld.param.u64 	%rd27, [_Z21collision_propagationdddddPdS_S_S_S_S_S_S_S_S_S_S_S__param_17];
	cvta.to.global.u64 	%rd1, %rd27;
	cvta.to.global.u64 	%rd2, %rd26;
	cvta.to.global.u64 	%rd3, %rd24;
	cvta.to.global.u64 	%rd4, %rd23;
	cvta.to.global.u64 	%rd5, %rd25;
	mov.u32 	%r8, %ctaid.x;
	shl.b32 	%r9, %r8, 7;
	mov.u32 	%r10, %tid.x;
	add.s32 	%r11, %r10, %r9;
	add.s32 	%r1, %r11, 16;
	mov.u32 	%r2, %ctaid.y;
	mul.lo.s32 	%r3, %r2, 288;
	setp.gt.s32 	%p2, %r1, 272;
	@%p2 bra 	$L__BB0_13;
	add.s32 	%r12, %r3, 288;
	cvta.to.global.u64 	%rd28, %rd21;
	cvta.to.global.u64 	%rd29, %rd22;
	cvt.s64.s32 	%rd30, %r1;
	cvt.u64.u32 	%rd31, %r3;
	add.s64 	%rd6, %rd30, %rd31;
	shl.b64 	%rd32, %rd6, 3;
	add.s64 	%rd33, %rd28, %rd32;
	ld.global.f64 	%fd78, [%rd33+2304];
	ld.global.f64 	%fd79, [%rd33+2368512];
	ld.global.f64 	%fd80, [%rd33+4734720];
	ld.global.f64 	%fd81, [%rd33+7100928];
	ld.global.f64 	%fd82, [%rd33+9467136];
	ld.global.f64 	%fd83, [%rd33+11833344];
	ld.global.f64 	%fd84, [%rd33+14199552];
	ld.global.f64 	%fd85, [%rd33+16565760];
	ld.global.f64 	%fd86, [%rd33+18931968];
	add.s64 	%rd34, %rd29, %rd32;
	ld.global.f64 	%fd87, [%rd34+2304];
	ld.global.f64 	%fd88, [%rd34+2368512];
	ld.global.f64 	%fd89, [%rd34+4734720];
	ld.global.f64 	%fd90, [%rd34+7100928];
	ld.global.f64 	%fd91, [%rd34+9467136];
	ld.global.f64 	%fd92, [%rd34+11833344];
	ld.global.f64 	%fd93, [%rd34+14199552];
	ld.global.f64 	%fd94, [%rd34+16565760];
	ld.global.f64 	%fd95, [%rd34+18931968];
	add.f64 	%fd96, %fd78, %fd79;
	add.f64 	%fd97, %fd96, %fd80;
	add.f64 	%fd98, %fd97, %fd81;
	add.f64 	%fd99, %fd98, %fd82;
	add.f64 	%fd100, %fd99, %fd83;
	add.f64 	%fd101, %fd100, %fd84;
	add.f64 	%fd102, %fd101, %fd85;
	add.f64 	%fd1, %fd102, %fd86;
	mul.f64 	%fd103, %fd78, 0dC010000000000000;
	sub.f64 	%fd104, %fd103, %fd79;
	sub.f64 	%fd105, %fd104, %fd80;
	sub.f64 	%fd106, %fd105, %fd81;
	sub.f64 	%fd107, %fd106, %fd82;
	add.f64 	%fd108, %fd83, %fd84;
	add.f64 	%fd109, %fd108, %fd85;
	add.f64 	%fd110, %fd109, %fd86;
	fma.rn.f64 	%fd2, %fd110, 0d4000000000000000, %fd107;
	mul.f64 	%fd111, %fd78, 0d4010000000000000;
	add.f64 	%fd112, %fd79, %fd80;
	add.f64 	%fd113, %fd112, %fd81;
	add.f64 	%fd114, %fd113, %fd82;
	add.f64 	%fd115, %fd114, %fd114;
	sub.f64 	%fd116, %fd111, %fd115;
	add.f64 	%fd117, %fd83, %fd116;
	add.f64 	%fd118, %fd84, %fd117;
	add.f64 	%fd119, %fd85, %fd118;
	add.f64 	%fd3, %fd86, %fd119;
	sub.f64 	%fd120, %fd79, %fd81;
	add.f64 	%fd121, %fd120, %fd83;
	sub.f64 	%fd122, %fd121, %fd84;
	sub.f64 	%fd123, %fd122, %fd85;
	add.f64 	%fd4, %fd123, %fd86;
	add.f64 	%fd124, %fd120, %fd120;
	sub.f64 	%fd125, %fd83, %fd124;
	sub.f64 	%fd126, %fd125, %fd84;
	sub.f64 	%fd127, %fd126, %fd85;
	add.f64 	%fd5, %fd127, %fd86;
	sub.f64 	%fd128, %fd80, %fd82;
	add.f64 	%fd129, %fd128, %fd83;
	add.f64 	%fd130, %fd129, %fd84;
	sub.f64 	%fd131, %fd130, %fd85;
	sub.f64 	%fd6, %fd131, %fd86;
	add.f64 	%fd132, %fd128, %fd128;
	sub.f64 	%fd133, %fd83, %fd132;
	add.f64 	%fd134, %fd84, %fd133;
	sub.f64 	%fd135, %fd134, %fd85;
	sub.f64 	%fd7, %fd135, %fd86;
	sub.f64 	%fd136, %fd79, %fd80;
	add.f64 	%fd137, %fd136, %fd81;
	sub.f64 	%fd8, %fd137, %fd82;
	sub.f64 	%fd138, %fd83, %fd84;
	add.f64 	%fd139, %fd138, %fd85;
	sub.f64 	%fd9, %fd139, %fd86;
	add.f64 	%fd140, %fd87, %fd88;
	add.f64 	%fd141, %fd140, %fd89;
	add.f64 	%fd142, %fd141, %fd90;
	add.f64 	%fd143, %fd142, %fd91;
	add.f64 	%fd144, %fd143, %fd92;
	add.f64 	%fd145, %fd144, %fd93;
	add.f64 	%fd146, %fd145, %fd94;
	add.f64 	%fd10, %fd146, %fd95;
	mul.f64 	%fd147, %fd87, 0dC010000000000000;
	sub.f64 	%fd148, %fd147, %fd88;
	sub.f64 	%fd149, %fd148, %fd89;
	sub.f64 	%fd150, %fd149, %fd90;
	sub.f64 	%fd151, %fd150, %fd91;
	add.f64 	%fd152, %fd92, %fd93;
	add.f64 	%fd153, %fd152, %fd94;
	add.f64 	%fd154, %fd153, %fd95;
	fma.rn.f64 	%fd11, %fd154, 0d4000000000000000, %fd151;
	mul.f64 	%fd155, %fd87, 0d4010000000000000;
	add.f64 	%fd156, %fd88, %fd89;
	add.f64 	%fd157, %fd156, %fd90;
	add.f64 	%fd158, %fd157, %fd91;
	add.f64 	%fd159, %fd158, %fd158;
	sub.f64 	%fd160, %fd155, %fd159;
	add.f64 	%fd161, %fd92, %fd160;
	add.f64 	%fd162, %fd93, %fd161;
	add.f64 	%fd163, %fd94, %fd162;
	add.f64 	%fd12, %fd95, %fd163;
	sub.f64 	%fd164, %fd88, %fd90;
	add.f64 	%fd165, %fd164, %fd92;
	sub.f64 	%fd166, %fd165, %fd93;
	sub.f64 	%fd167, %fd166, %fd94;
	add.f64 	%fd13, %fd167, %fd95;
	add.f64 	%fd168, %fd164, %fd164;
	sub.f64 	%fd169, %fd92, %fd168;
	sub.f64 	%fd170, %fd169, %fd93;
	sub.f64 	%fd171, %fd170, %fd94;
	add.f64 	%fd14, %fd171, %fd95;
	sub.f64 	%fd172, %fd89, %fd91;
	add.f64 	%fd173, %fd172, %fd92;
	add.f64 	%fd174, %fd173, %fd93;
	sub.f64 	%fd175, %fd174, %fd94;
	sub.f64 	%fd15, %fd175, %fd95;
	add.f64 	%fd176, %fd172, %fd172;
	sub.f64 	%fd177, %fd92, %fd176;
	add.f64 	%fd178, %fd93, %fd177;
	sub.f64 	%fd179, %fd178, %fd94;
	sub.f64 	%fd16, %fd179, %fd95;
	sub.f64 	%fd180, %fd88, %fd89;
	add.f64 	%fd181, %fd180, %fd90;
	sub.f64 	%fd17, %fd181, %fd91;
	sub.f64 	%fd182, %fd92, %fd93;
	add.f64 	%fd183, %fd182, %fd94;
	sub.f64 	%fd18, %fd183, %fd95;
	add.s32 	%r13, %r1, 242;
	mul.hi.s32 	%r14, %r13, 2139127681;
	shr.u32 	%r15, %r14, 31;
	shr.s32 	%r16, %r14, 7;
	add.s32 	%r17, %r16, %r15;
	mul.lo.s32 	%r18, %r17, 257;
	sub.s32 	%r19, %r13, %r18;
	add.s32 	%r4, %r19, 16;
	add.s32 	%r20, %r1, 240;
	mul.hi.s32 	%r21, %r20, 2139127681;
	shr.u32 	%r22, %r21, 31;
	shr.s32 	%r23, %r21, 7;
	add.s32 	%r24, %r23, %r22;
	mul.lo.s32 	%r25, %r24, 257;
	sub.s32 	%r26, %r20, %r25;
	add.s32 	%r5, %r26, 16;
	add.s32 	%r6, %r4, %r12;
	mul.wide.u32 	%rd35, %r6, 8;
	add.s64 	%rd36, %rd5, %rd35;
	ld.global.f64 	%fd184, [%rd36];
	fma.rn.f64 	%fd185, %fd184, 0d3FBC71C71C71C71C, 0d0000000000000000;
	add.s64 	%rd37, %rd4, %rd35;
	ld.global.f64 	%fd186, [%rd37];
	fma.rn.f64 	%fd187, %fd186, 0d3FBC71C71C71C71C, 0d0000000000000000;
	add.s64 	%rd38, %rd3, %rd35;
	ld.global.f64 	%fd188, [%rd38];
	add.s64 	%rd7, %rd3, %rd32;
	ld.global.f64 	%fd19, [%rd7+2304];
	sub.f64 	%fd189, %fd188, %fd19;
	fma.rn.f64 	%fd190, %fd189, 0d3FBC71C71C71C71C, 0d0000000000000000;
	add.s32 	%r7, %r5, %r12;
	mul.wide.u32 	%rd39, %r7, 8;
	add.s64 	%rd40, %rd5, %rd39;
	ld.global.f64 	%fd191, [%rd40];
	mul.f64 	%fd192, %fd191, 0d3FBC71C71C71C71C;
	sub.f64 	%fd20, %fd185, %fd192;
	add.s64 	%rd41, %rd4, %rd39;
	ld.global.f64 	%fd193, [%rd41];
	mul.f64 	%fd194, %fd193, 0d3FBC71C71C71C71C;
	sub.f64 	%fd21, %fd187, %fd194;
	add.s64 	%rd42, %rd3, %rd39;
	ld.global.f64 	%fd195, [%rd42];
	sub.f64 	%fd196, %fd195, %fd19;
	fma.rn.f64 	%fd654, %fd196, 0d3FBC71C71C71C71C, %fd190;
	setp.ne.s32 	%p3, %r2, 0;
	add.s64 	%rd8, %rd4, %rd32;
	add.s64 	%rd9, %rd5, %rd32;
	@%p3 bra 	$L__BB0_3;
	ld.global.f64 	%fd659, [%rd9+2304];
	mul.f64 	%fd232, %fd659, 0d3FBC71C71C71C71C;
	mov.f64 	%fd233, 0d0000000000000000;
	sub.f64 	%fd234, %fd233, %fd232;
	ld.global.f64 	%fd660, [%rd8+2304];
	mul.f64 	%fd235, %fd660, 0d3FBC71C71C71C71C;
	sub.f64 	%fd236, %fd233, %fd235;
	mul.f64 	%fd237, %fd659, 0d3F9C71C71C71C71C;
	sub.f64 	%fd238, %fd20, %fd237;
	sub.f64 	%fd239, %fd234, %fd237;
	mul.f64 	%fd240, %fd660, 0d3F9C71C71C71C71C;
	sub.f64 	%fd241, %fd21, %fd240;
	sub.f64 	%fd242, %fd236, %fd240;
	add.f64 	%fd658, %fd238, %fd237;
	sub.f64 	%fd657, %fd239, %fd237;
	add.f64 	%fd656, %fd241, %fd240;
	sub.f64 	%fd655, %fd242, %fd240;
	bra.uni 	$L__BB0_5;
$L__BB0_3:
	add.s32 	%r27, %r1, %r3;
	mul.wide.s32 	%rd43, %r27, 8;
	add.s64 	%rd44, %rd5, %rd43;
	ld.global.f64 	%fd197, [%rd44];
	mul.f64 	%fd198, %fd197, 0d3FBC71C71C71C71C;
	mov.f64 	%fd199, 0d0000000000000000;
	sub.f64 	%fd200, %fd199, %fd198;
	add.s64 	%rd45, %rd4, %rd43;
	ld.global.f64 	%fd201, [%rd45];
	mul.f64 	%fd202, %fd201, 0d3FBC71C71C71C71C;
	sub.f64 	%fd203, %fd199, %fd202;
	add.s64 	%rd46, %rd3, %rd43;
	ld.global.f64 	%fd204, [%rd46];
	sub.f64 	%fd205, %fd204, %fd19;
	fma.rn.f64 	%fd206, %fd205, 0d3FBC71C71C71C71C, %fd654;
	add.s32 	%r28, %r5, %r3;
	mul.wide.u32 	%rd47, %r28, 8;
	add.s64 	%rd48, %rd5, %rd47;
	ld.global.f64 	%fd207, [%rd48];
	mul.f64 	%fd208, %fd207, 0d3F9C71C71C71C71C;
	sub.f64 	%fd209, %fd20, %fd208;
	sub.f64 	%fd210, %fd200, %fd208;
	add.s64 	%rd49, %rd4, %rd47;
	ld.global.f64 	%fd211, [%rd49];
	mul.f64 	%fd212, %fd211, 0d3F9C71C71C71C71C;
	sub.f64 	%fd213, %fd21, %fd212;
	sub.f64 	%fd214, %fd203, %fd212;
	add.s64 	%rd50, %rd3, %rd47;
	ld.global.f64 	%fd215, [%rd50];
	sub.f64 	%fd216, %fd215, %fd19;
	fma.rn.f64 	%fd217, %fd216, 0d3F9C71C71C71C71C, %fd206;
	add.s32 	%r29, %r4, %r3;
	mul.wide.u32 	%rd51, %r29, 8;
	add.s64 	%rd52, %rd5, %rd51;
	ld.global.f64 	%fd218, [%rd52];
	mul.f64 	%fd219, %fd218, 0d3F9C71C71C71C71C;
	add.f64 	%fd658, %fd209, %fd219;
	sub.f64 	%fd657, %fd210, %fd219;
	add.s64 	%rd53, %rd4, %rd51;
	ld.global.f64 	%fd220, [%rd53];
	mul.f64 	%fd221, %fd220, 0d3F9C71C71C71C71C;
	add.f64 	%fd656, %fd213, %fd221;
	sub.f64 	%fd655, %fd214, %fd221;
	add.s64 	%rd54, %rd3, %rd51;
	ld.global.f64 	%fd222, [%rd54];
	sub.f64 	%fd223, %fd222, %fd19;
	fma.rn.f64 	%fd654, %fd223, 0d3F9C71C71C71C71C, %fd217;
	setp.gt.u32 	%p4, %r2, 1023;
	@%p4 bra 	$L__BB0_6;
	ld.global.f64 	%fd659, [%rd9+2304];
	ld.global.f64 	%fd660, [%rd8+2304];
$L__BB0_5:
	ld.global.f64 	%fd243, [%rd9+4608];
	fma.rn.f64 	%fd244, %fd243, 0d3FBC71C71C71C71C, %fd657;
	ld.global.f64 	%fd245, [%rd8+4608];
	fma.rn.f64 	%fd246, %fd245, 0d3FBC71C71C71C71C, %fd655;
	ld.global.f64 	%fd247, [%rd7+4608];
	sub.f64 	%fd248, %fd247, %fd19;
	fma.rn.f64 	%fd249, %fd248, 0d3FBC71C71C71C71C, %fd654;
	add.s32 	%r30, %r6, 288;
	mul.wide.u32 	%rd55, %r30, 8;
	add.s64 	%rd56, %rd5, %rd55;
	ld.global.f64 	%fd250, [%rd56];
	fma.rn.f64 	%fd251, %fd250, 0d3F9C71C71C71C71C, %fd658;
	fma.rn.f64 	%fd252, %fd250, 0d3F9C71C71C71C71C, %fd244;
	add.s64 	%rd57, %rd4, %rd55;
	ld.global.f64 	%fd253, [%rd57];
	fma.rn.f64 	%fd254, %fd253, 0d3F9C71C71C71C71C, %fd656;
	fma.rn.f64 	%fd255, %fd253, 0d3F9C71C71C71C71C, %fd246;
	add.s64 	%rd58, %rd3, %rd55;
	ld.global.f64 	%fd256, [%rd58];
	sub.f64 	%fd257, %fd256, %fd19;
	fma.rn.f64 	%fd258, %fd257, 0d3F9C71C71C71C71C, %fd249;
	add.s32 	%r31, %r7, 288;
	mul.wide.u32 	%rd59, %r31, 8;
	add.s64 	%rd60, %rd5, %rd59;
	ld.global.f64 	%fd259, [%rd60];
	mul.f64 	%fd260, %fd259, 0d3F9C71C71C71C71C;
	sub.f64 	%fd661, %fd251, %fd260;
	add.f64 	%fd662, %fd252, %fd260;
	add.s64 	%rd61, %rd4, %rd59;
	ld.global.f64 	%fd261, [%rd61];
	mul.f64 	%fd262, %fd261, 0d3F9C71C71C71C71C;
	sub.f64 	%fd663, %fd254, %fd262;
	add.f64 	%fd664, %fd255, %fd262;
	add.s64 	%rd62, %rd3, %rd59;
	ld.global.f64 	%fd263, [%rd62];
	sub.f64 	%fd264, %fd263, %fd19;
	fma.rn.f64 	%fd654, %fd264, 0d3F9C71C71C71C71C, %fd258;
	mov.pred 	%p9, -1;
	bra.uni 	$L__BB0_7;
$L__BB0_6:
	ld.global.f64 	%fd659, [%rd9+2304];
	fma.rn.f64 	%fd224, %fd659, 0d3FBC71C71C71C71C, %fd657;
	ld.global.f64 	%fd660, [%rd8+2304];
	fma.rn.f64 	%fd225, %fd660, 0d3FBC71C71C71C71C, %fd655;
	mul.f64 	%fd226, %fd659, 0d3F9C71C71C71C71C;
	add.f64 	%fd227, %fd658, %fd226;
	add.f64 	%fd228, %fd224, %fd226;
	mul.f64 	%fd229, %fd660, 0d3F9C71C71C71C71C;
	add.f64 	%fd230, %fd656, %fd229;
	add.f64 	%fd231, %fd225, %fd229;
	sub.f64 	%fd661, %fd227, %fd226;
	add.f64 	%fd662, %fd228, %fd226;
	sub.f64 	%fd663, %fd230, %fd229;
	add.f64 	%fd664, %fd231, %fd229;
	mov.pred 	%p9, 0;
$L__BB0_7:
	ld.param.u64 	%rd94, [_Z21collision_propagationdddddPdS_S_S_S_S_S_S_S_S_S_S_S__param_9];
	ld.param.f64 	%fd651, [_Z21collision_propagationdddddPdS_S_S_S_S_S_S_S_S_S_S_S__param_2];
	ld.param.f64 	%fd650, [_Z21collision_propagationdddddPdS_S_S_S_S_S_S_S_S_S_S_S__param_0];
	mul.f64 	%fd265, %fd19, 0d4008000000000000;
	cvta.to.global.u64 	%rd63, %rd94;
	add.s64 	%rd65, %rd63, %rd32;
	ld.global.f64 	%fd266, [%rd65+2304];
	mul.f64 	%fd267, %fd266, 0d4008000000000000;
	mul.f64 	%fd268, %fd267, 0d3FC745D1745D1748;
	mul.f64 	%fd269, %fd74, %fd268;
	mul.f64 	%fd270, %fd654, %fd269;
	fma.rn.f64 	%fd271, %fd663, %fd265, %fd270;
	cvta.to.global.u64 	%rd66, %rd17;
	add.s64 	%rd67, %rd66, %rd32;
	ld.global.f64 	%fd272, [%rd67+2304];
	mul.f64 	%fd273, %fd272, 0d4008000000000000;
	mul.f64 	%fd274, %fd273, 0d3FC745D1745D1748;
	mul.f64 	%fd275, %fd74, %fd274;
	mul.f64 	%fd276, %fd654, %fd275;
	fma.rn.f64 	%fd277, %fd664, %fd265, %fd276;
	mul.f64 	%fd278, %fd266, %fd266;
	mul.f64 	%fd279, %fd272, %fd272;
	add.f64 	%fd280, %fd278, %fd279;
	mul.f64 	%fd281, %fd280, 0d3FF8000000000000;
	mov.f64 	%fd282, 0d3FF0000000000000;
	sub.f64 	%fd283, %fd282, %fd281;
	mul.f64 	%fd284, %fd283, 0d3FDC71C71C71C71C;
	add.f64 	%fd285, %fd284, 0dBFDC71C71C71C71C;
	mul.f64 	%fd286, %fd661, %fd285;
	fma.rn.f64 	%fd287, %fd271, %fd284, %fd286;
	add.f64 	%fd288, %fd659, 0dBFED1745D1745D17;
	fma.rn.f64 	%fd289, %fd77, %fd288, %fd277;
	mul.f64 	%fd290, %fd662, %fd285;
	fma.rn.f64 	%fd291, %fd289, %fd284, %fd290;
	add.f64 	%fd292, %fd267, 0d3FF0000000000000;
	mul.f64 	%fd293, %fd266, 0d4012000000000000;
	fma.rn.f64 	%fd294, %fd266, %fd293, %fd292;
	sub.f64 	%fd295, %fd294, %fd281;
	mul.f64 	%fd296, %fd295, 0d3FBC71C71C71C71C;
	add.f64 	%fd297, %fd296, 0dBFBC71C71C71C71C;
	mul.f64 	%fd298, %fd661, %fd297;
	fma.rn.f64 	%fd299, %fd271, %fd296, %fd298;
	mul.f64 	%fd300, %fd662, %fd297;
	fma.rn.f64 	%fd301, %fd289, %fd296, %fd300;
	add.f64 	%fd302, %fd273, 0d3FF0000000000000;
	mul.f64 	%fd303, %fd272, 0d4012000000000000;
	fma.rn.f64 	%fd304, %fd272, %fd303, %fd302;
	sub.f64 	%fd305, %fd304, %fd281;
	mul.f64 	%fd306, %fd305, 0d3FBC71C71C71C71C;
	add.f64 	%fd307, %fd306, 0dBFBC71C71C71C71C;
	mul.f64 	%fd308, %fd661, %fd307;
	fma.rn.f64 	%fd309, %fd271, %fd306, %fd308;
	mul.f64 	%fd310, %fd662, %fd307;
	fma.rn.f64 	%fd311, %fd289, %fd306, %fd310;
	sub.f64 	%fd312, %fd282, %fd267;
	fma.rn.f64 	%fd313, %fd266, %fd293, %fd312;
	sub.f64 	%fd314, %fd313, %fd281;
	mul.f64 	%fd315, %fd314, 0d3FBC71C71C71C71C;
	add.f64 	%fd316, %fd315, 0dBFBC71C71C71C71C;
	mul.f64 	%fd317, %fd661, %fd316;
	fma.rn.f64 	%fd318, %fd271, %fd315, %fd317;
	mul.f64 	%fd319, %fd662, %fd316;
	fma.rn.f64 	%fd320, %fd289, %fd315, %fd319;
	sub.f64 	%fd321, %fd282, %fd273;
	fma.rn.f64 	%fd322, %fd272, %fd303, %fd321;
	sub.f64 	%fd323, %fd322, %fd281;
	mul.f64 	%fd324, %fd323, 0d3FBC71C71C71C71C;
	add.f64 	%fd325, %fd324, 0dBFBC71C71C71C71C;
	mul.f64 	%fd326, %fd661, %fd325;
	fma.rn.f64 	%fd327, %fd271, %fd324, %fd326;
	mul.f64 	%fd328, %fd662, %fd325;
	fma.rn.f64 	%fd329, %fd289, %fd324, %fd328;
	add.f64 	%fd330, %fd266, %fd272;
	fma.rn.f64 	%fd331, %fd330, 0d4008000000000000, 0d3FF0000000000000;
	mul.f64 	%fd332, %fd330, 0d4012000000000000;
	fma.rn.f64 	%fd333, %fd332, %fd330, %fd331;
	sub.f64 	%fd334, %fd333, %fd281;
	mul.f64 	%fd335, %fd334, 0d3F9C71C71C71C71C;
	add.f64 	%fd336, %fd335, 0dBF9C71C71C71C71C;
	mul.f64 	%fd337, %fd661, %fd336;
	fma.rn.f64 	%fd338, %fd271, %fd335, %fd337;
	mul.f64 	%fd339, %fd662, %fd336;
	fma.rn.f64 	%fd340, %fd289, %fd335, %fd339;
	sub.f64 	%fd341, %fd272, %fd266;
	fma.rn.f64 	%fd342, %fd341, 0d4008000000000000, 0d3FF0000000000000;
	mul.f64 	%fd343, %fd341, 0d4012000000000000;
	fma.rn.f64 	%fd344, %fd343, %fd341, %fd342;
	sub.f64 	%fd345, %fd344, %fd281;
	mul.f64 	%fd346, %fd345, 0d3F9C71C71C71C71C;
	add.f64 	%fd347, %fd346, 0dBF9C71C71C71C71C;
	mul.f64 	%fd348, %fd661, %fd347;
	fma.rn.f64 	%fd349, %fd271, %fd346, %fd348;
	mul.f64 	%fd350, %fd662, %fd347;
	fma.rn.f64 	%fd351, %fd289, %fd346, %fd350;
	neg.f64 	%fd352, %fd266;
	sub.f64 	%fd353, %fd352, %fd272;
	fma.rn.f64 	%fd354, %fd353, 0d4008000000000000, 0d3FF0000000000000;
	mul.f64 	%fd355, %fd353, 0d4012000000000000;
	fma.rn.f64 	%fd356, %fd355, %fd353, %fd354;
	sub.f64 	%fd357, %fd356, %fd281;
	mul.f64 	%fd358, %fd357, 0d3F9C71C71C71C71C;
	add.f64 	%fd359, %fd358, 0dBF9C71C71C71C71C;
	mul.f64 	%fd360, %fd661, %fd359;
	fma.rn.f64 	%fd361, %fd271, %fd358, %fd360;
	mul.f64 	%fd362, %fd662, %fd359;
	fma.rn.f64 	%fd363, %fd289, %fd358, %fd362;
	sub.f64 	%fd364, %fd266, %fd272;
	fma.rn.f64 	%fd365, %fd364, 0d4008000000000000, 0d3FF0000000000000;
	mul.f64 	%fd366, %fd364, 0d4012000000000000;
	fma.rn.f64 	%fd367, %fd366, %fd364, %fd365;
	sub.f64 	%fd368, %fd367, %fd281;
	mul.f64 	%fd369, %fd368, 0d3F9C71C71C71C71C;
	add.f64 	%fd370, %fd369, 0dBF9C71C71C71C71C;
	mul.f64 	%fd371, %fd661, %fd370;
	fma.rn.f64 	%fd372, %fd271, %fd369, %fd371;
	mul.f64 	%fd373, %fd662, %fd370;
	fma.rn.f64 	%fd374, %fd289, %fd369, %fd373;
	neg.f64 	%fd375, %fd272;
	mul.f64 	%fd376, %fd291, %fd375;
	mul.f64 	%fd377, %fd287, %fd266;
	sub.f64 	%fd378, %fd376, %fd377;
	mul.f64 	%fd379, %fd378, 0d4008000000000000;
	sub.f64 	%fd380, %fd282, %fd266;
	mul.f64 	%fd381, %fd299, %fd380;
	mul.f64 	%fd382, %fd301, %fd272;
	sub.f64 	%fd383, %fd381, %fd382;
	mul.f64 	%fd384, %fd383, 0d4008000000000000;
	sub.f64 	%fd385, %fd282, %fd272;
	mul.f64 	%fd386, %fd311, %fd385;
	mul.f64 	%fd387, %fd309, %fd266;
	sub.f64 	%fd388, %fd386, %fd387;
	mul.f64 	%fd389, %fd388, 0d4008000000000000;
	mov.f64 	%fd390, 0dBFF0000000000000;
	sub.f64 	%fd391, %fd390, %fd266;
	mul.f64 	%fd392, %fd318, %fd391;
	mul.f64 	%fd393, %fd320, %fd272;
	sub.f64 	%fd394, %fd392, %fd393;
	mul.f64 	%fd395, %fd394, 0d4008000000000000;
	sub.f64 	%fd396, %fd390, %fd272;
	mul.f64 	%fd397, %fd329, %fd396;
	mul.f64 	%fd398, %fd327, %fd266;
	sub.f64 	%fd399, %fd397, %fd398;
	mul.f64 	%fd400, %fd399, 0d4008000000000000;
	mul.f64 	%fd401, %fd340, %fd385;
	fma.rn.f64 	%fd402, %fd338, %fd380, %fd401;
	mul.f64 	%fd403, %fd402, 0d4008000000000000;
	mul.f64 	%fd404, %fd351, %fd385;
	fma.rn.f64 	%fd405, %fd349, %fd391, %fd404;
	mul.f64 	%fd406, %fd405, 0d4008000000000000;
	mul.f64 	%fd407, %fd363, %fd396;
	fma.rn.f64 	%fd408, %fd361, %fd391, %fd407;
	mul.f64 	%fd409, %fd408, 0d4008000000000000;
	mul.f64 	%fd410, %fd374, %fd396;
	fma.rn.f64 	%fd411, %fd372, %fd380, %fd410;
	mul.f64 	%fd412, %fd411, 0d4008000000000000;
	add.f64 	%fd413, %fd379, %fd384;
	add.f64 	%fd414, %fd413, %fd389;
	add.f64 	%fd415, %fd414, %fd395;
	add.f64 	%fd416, %fd415, %fd400;
	add.f64 	%fd417, %fd416, %fd403;
	add.f64 	%fd418, %fd417, %fd406;
	add.f64 	%fd419, %fd418, %fd409;
	add.f64 	%fd420, %fd419, %fd412;
	mul.f64 	%fd421, %fd379, 0dC010000000000000;
	sub.f64 	%fd422, %fd421, %fd384;
	sub.f64 	%fd423, %fd422, %fd389;
	sub.f64 	%fd424, %fd423, %fd395;
	sub.f64 	%fd425, %fd424, %fd400;
	add.f64 	%fd426, %fd403, %fd406;
	add.f64 	%fd427, %fd426, %fd409;
	add.f64 	%fd428, %fd427, %fd412;
	fma.rn.f64 	%fd429, %fd428, 0d4000000000000000, %fd425;
	mul.f64 	%fd430, %fd379, 0d4010000000000000;
	add.f64 	%fd431, %fd384, %fd389;
	add.f64 	%fd432, %fd431, %fd395;
	add.f64 	%fd433, %fd432, %fd400;
	add.f64 	%fd434, %fd433, %fd433;
	sub.f64 	%fd435, %fd430, %fd434;
	add.f64 	%fd436, %fd403, %fd435;
	add.f64 	%fd437, %fd436, %fd406;
	add.f64 	%fd438, %fd437, %fd409;
	add.f64 	%fd439, %fd438, %fd412;
	sub.f64 	%fd440, %fd384, %fd395;
	add.f64 	%fd441, %fd440, %fd403;
	sub.f64 	%fd442, %fd441, %fd406;
	sub.f64 	%fd443, %fd442, %fd409;
	add.f64 	%fd444, %fd443, %fd412;
	add.f64 	%fd445, %fd440, %fd440;
	sub.f64 	%fd446, %fd403, %fd445;
	sub.f64 	%fd447, %fd446, %fd406;
	sub.f64 	%fd448, %fd447, %fd409;
	add.f64 	%fd449, %fd448, %fd412;
	sub.f64 	%fd450, %fd389, %fd400;
	add.f64 	%fd451, %fd450, %fd403;
	add.f64 	%fd452, %fd451, %fd406;
	sub.f64 	%fd453, %fd452, %fd409;
	sub.f64 	%fd454, %fd453, %fd412;
	add.f64 	%fd455, %fd450, %fd450;
	sub.f64 	%fd456, %fd403, %fd455;
	add.f64 	%fd457, %fd456, %fd406;
	sub.f64 	%fd458, %fd457, %fd409;
	sub.f64 	%fd459, %fd458, %fd412;
	sub.f64 	%fd460, %fd384, %fd389;
	add.f64 	%fd461, %fd460, %fd395;
	sub.f64 	%fd462, %fd461, %fd400;
	sub.f64 	%fd463, %fd403, %fd406;
	add.f64 	%fd464, %fd463, %fd409;
	sub.f64 	%fd465, %fd464, %fd412;
	sub.f64 	%fd466, %fd1, %fd660;
	sub.f64 	%fd467, %fd1, %fd466;
	add.f64 	%fd468, %fd467, 0d0000000000000000;
	mul.f64 	%fd469, %fd468, 0d3FBC71C71C71C71C;
	mul.f64 	%fd470, %fd660, 0d4010000000000000;
	add.f64 	%fd471, %fd650, %fd650;
	mul.f64 	%fd472, %fd471, %fd19;
	sub.f64 	%fd473, %fd472, %fd470;
	sub.f64 	%fd474, %fd2, %fd473;
	mul.f64 	%fd475, %fd474, 0d3FF4CCCCCCCCCCCD;
	sub.f64 	%fd476, %fd2, %fd475;
	add.f64 	%fd477, %fd476, 0d0000000000000000;
	mul.f64 	%fd478, %fd477, 0d3F9C71C71C71C71C;
	mul.f64 	%fd479, %fd650, 0d4008000000000000;
	mul.f64 	%fd480, %fd479, %fd19;
	sub.f64 	%fd481, %fd470, %fd480;
	sub.f64 	%fd482, %fd3, %fd481;
	mul.f64 	%fd483, %fd482, 0d3FF4CCCCCCCCCCCD;
	sub.f64 	%fd484, %fd3, %fd483;
	add.f64 	%fd485, %fd484, 0d0000000000000000;
	mul.f64 	%fd486, %fd485, 0d3F9C71C71C71C71C;
	mul.f64 	%fd487, %fd660, %fd266;
	sub.f64 	%fd488, %fd4, %fd487;
	mul.f64 	%fd489, %fd651, %fd488;
	sub.f64 	%fd490, %fd4, %fd489;
	mul.f64 	%fd491, %fd651, 0d3FE0000000000000;
	sub.f64 	%fd492, %fd282, %fd491;
	cvta.to.global.u64 	%rd68, %rd18;
	add.s64 	%rd69, %rd68, %rd32;
	ld.global.f64 	%fd493, [%rd69+2304];
	cvta.to.global.u64 	%rd70, %rd19;
	add.s64 	%rd71, %rd70, %rd32;
	ld.global.f64 	%fd494, [%rd71+2304];
	mul.f64 	%fd495, %fd493, %fd494;
	sub.f64 	%fd496, %fd487, %fd495;
	fma.rn.f64 	%fd497, %fd492, %fd496, %fd490;
	mul.f64 	%fd498, %fd497, 0d3FC5555555555555;
	add.f64 	%fd499, %fd5, %fd487;
	mul.f64 	%fd500, %fd499, 0d3FF4CCCCCCCCCCCD;
	sub.f64 	%fd501, %fd5, %fd500;
	sub.f64 	%fd502, %fd495, %fd487;
	fma.rn.f64 	%fd503, %fd502, 0d3FD6666666666666, %fd501;
	mul.f64 	%fd504, %fd503, 0d3FB5555555555555;
	mul.f64 	%fd505, %fd660, %fd272;
	sub.f64 	%fd506, %fd6, %fd505;
	mul.f64 	%fd507, %fd651, %fd506;
	sub.f64 	%fd508, %fd6, %fd507;
	cvta.to.global.u64 	%rd72, %rd20;
	add.s64 	%rd73, %rd72, %rd32;
	ld.global.f64 	%fd509, [%rd73+2304];
	mul.f64 	%fd510, %fd493, %fd509;
	sub.f64 	%fd511, %fd505, %fd510;
	fma.rn.f64 	%fd512, %fd492, %fd511, %fd508;
	mul.f64 	%fd513, %fd512, 0d3FC5555555555555;
	add.f64 	%fd514, %fd7, %fd505;
	mul.f64 	%fd515, %fd514, 0d3FF4CCCCCCCCCCCD;
	sub.f64 	%fd516, %fd7, %fd515;
	sub.f64 	%fd517, %fd510, %fd505;
	fma.rn.f64 	%fd518, %fd517, 0d3FD6666666666666, %fd516;
	mul.f64 	%fd519, %fd518, 0d3FB5555555555555;
	sub.f64 	%fd520, %fd8, %fd8;
	add.f64 	%fd521, %fd520, 0d0000000000000000;
	mul.f64 	%fd522, %fd521, 0d3FD0000000000000;
	sub.f64 	%fd523, %fd9, %fd9;
	add.f64 	%fd524, %fd523, 0d0000000000000000;
	mul.f64 	%fd525, %fd524, 0d3FD0000000000000;
	sub.f64 	%fd526, %fd10, %fd10;
	fma.rn.f64 	%fd527, %fd420, 0d3FE0000000000000, %fd526;
	mul.f64 	%fd528, %fd527, 0d3FBC71C71C71C71C;
	cvta.to.global.u64 	%rd74, %rd15;
	add.s64 	%rd75, %rd74, %rd32;
	ld.global.f64 	%fd529, [%rd75+2304];
	mul.f64 	%fd530, %fd659, 0d4008000000000000;
	mul.f64 	%fd531, %fd530, %fd280;
	fma.rn.f64 	%fd532, %fd529, 0d4018000000000000, %fd531;
	sub.f64 	%fd533, %fd11, %fd532;
	sub.f64 	%fd534, %fd11, %fd533;
	fma.rn.f64 	%fd535, %fd429, 0d3FE0000000000000, %fd534;
	mul.f64 	%fd536, %fd535, 0d3F9C71C71C71C71C;
	mul.f64 	%fd537, %fd529, 0dC022000000000000;
	sub.f64 	%fd538, %fd537, %fd531;
	sub.f64 	%fd539, %fd12, %fd538;
	sub.f64 	%fd540, %fd12, %fd539;
	fma.rn.f64 	%fd541, %fd439, 0d3FE0000000000000, %fd540;
	mul.f64 	%fd542, %fd541, 0d3F9C71C71C71C71C;
	mul.f64 	%fd543, %fd659, %fd266;
	sub.f64 	%fd544, %fd13, %fd543;
	sub.f64 	%fd545, %fd13, %fd544;
	fma.rn.f64 	%fd546, %fd444, 0d3FE0000000000000, %fd545;
	mul.f64 	%fd547, %fd546, 0d3FC5555555555555;
	add.f64 	%fd548, %fd14, %fd543;
	mul.f64 	%fd549, %fd548, 0d3FFB333333333333;
	sub.f64 	%fd550, %fd14, %fd549;
	fma.rn.f64 	%fd551, %fd449, 0d3FC3333333333334, %fd550;
	mul.f64 	%fd552, %fd551, 0d3FB5555555555555;
	mul.f64 	%fd553, %fd659, %fd272;
	sub.f64 	%fd554, %fd15, %fd553;
	sub.f64 	%fd555, %fd15, %fd554;
	fma.rn.f64 	%fd556, %fd454, 0d3FE0000000000000, %fd555;
	mul.f64 	%fd557, %fd556, 0d3FC5555555555555;
	add.f64 	%fd558, %fd16, %fd553;
	mul.f64 	%fd559, %fd558, 0d3FFB333333333333;
	sub.f64 	%fd560, %fd16, %fd559;
	fma.rn.f64 	%fd561, %fd459, 0d3FC3333333333334, %fd560;
	mul.f64 	%fd562, %fd561, 0d3FB5555555555555;
	sub.f64 	%fd563, %fd278, %fd279;
	mul.f64 	%fd564, %fd659, %fd563;
	sub.f64 	%fd565, %fd17, %fd564;
	mul.f64 	%fd566, %fd76, %fd565;
	sub.f64 	%fd567, %fd17, %fd566;
	mul.f64 	%fd568, %fd76, 0d3FE0000000000000;
	sub.f64 	%fd569, %fd282, %fd568;
	fma.rn.f64 	%fd570, %fd569, %fd462, %fd567;
	mul.f64 	%fd571, %fd570, 0d3FD0000000000000;
	mul.f64 	%fd572, %fd543, %fd272;
	sub.f64 	%fd573, %fd18, %fd572;
	mul.f64 	%fd574, %fd76, %fd573;
	sub.f64 	%fd575, %fd18, %fd574;
	fma.rn.f64 	%fd576, %fd569, %fd465, %fd575;
	mul.f64 	%fd577, %fd576, 0d3FD0000000000000;
	sub.f64 	%fd578, %fd478, %fd486;
	fma.rn.f64 	%fd579, %fd578, 0dC010000000000000, %fd469;
	sub.f64 	%fd580, %fd469, %fd478;
	add.f64 	%fd581, %fd486, %fd504;
	add.f64 	%fd582, %fd581, %fd581;
	sub.f64 	%fd583, %fd580, %fd582;
	add.f64 	%fd584, %fd498, %fd583;
	add.f64 	%fd585, %fd522, %fd584;
	add.f64 	%fd586, %fd486, %fd519;
	add.f64 	%fd587, %fd586, %fd586;
	sub.f64 	%fd588, %fd580, %fd587;
	add.f64 	%fd589, %fd513, %fd588;
	sub.f64 	%fd61, %fd589, %fd522;
	sub.f64 	%fd590, %fd486, %fd504;
	add.f64 	%fd591, %fd590, %fd590;
	sub.f64 	%fd592, %fd580, %fd591;
	sub.f64 	%fd593, %fd592, %fd498;
	add.f64 	%fd594, %fd522, %fd593;
	sub.f64 	%fd595, %fd486, %fd519;
	add.f64 	%fd596, %fd595, %fd595;
	sub.f64 	%fd597, %fd580, %fd596;
	sub.f64 	%fd598, %fd597, %fd513;
	sub.f64 	%fd62, %fd598, %fd522;
	add.f64 	%fd599, %fd469, %fd478;
	add.f64 	%fd600, %fd478, %fd599;
	add.f64 	%fd601, %fd600, %fd486;
	add.f64 	%fd602, %fd601, %fd498;
	add.f64 	%fd603, %fd602, %fd504;
	add.f64 	%fd604, %fd603, %fd513;
	add.f64 	%fd605, %fd604, %fd519;
	add.f64 	%fd63, %fd525, %fd605;
	sub.f64 	%fd606, %fd601, %fd498;
	sub.f64 	%fd607, %fd606, %fd504;
	add.f64 	%fd608, %fd607, %fd513;
	add.f64 	%fd609, %fd608, %fd519;
	sub.f64 	%fd64, %fd609, %fd525;
	sub.f64 	%fd610, %fd607, %fd513;
	sub.f64 	%fd611, %fd610, %fd519;
	add.f64 	%fd65, %fd525, %fd611;
	sub.f64 	%fd612, %fd603, %fd513;
	sub.f64 	%fd613, %fd612, %fd519;
	sub.f64 	%fd66, %fd613, %fd525;
	sub.f64 	%fd614, %fd536, %fd542;
	fma.rn.f64 	%fd615, %fd614, 0dC010000000000000, %fd528;
	sub.f64 	%fd616, %fd528, %fd536;
	add.f64 	%fd617, %fd542, %fd552;
	add.f64 	%fd618, %fd617, %fd617;
	sub.f64 	%fd619, %fd616, %fd618;
	add.f64 	%fd620, %fd547, %fd619;
	add.f64 	%fd621, %fd620, %fd571;
	add.f64 	%fd622, %fd542, %fd562;
	add.f64 	%fd623, %fd622, %fd622;
	sub.f64 	%fd624, %fd616, %fd623;
	add.f64 	%fd625, %fd557, %fd624;
	sub.f64 	%fd67, %fd625, %fd571;
	sub.f64 	%fd626, %fd542, %fd552;
	add.f64 	%fd627, %fd626, %fd626;
	sub.f64 	%fd628, %fd616, %fd627;
	sub.f64 	%fd629, %fd628, %fd547;
	add.f64 	%fd630, %fd629, %fd571;
	sub.f64 	%fd631, %fd542, %fd562;
	add.f64 	%fd632, %fd631, %fd631;
	sub.f64 	%fd633, %fd616, %fd632;
	sub.f64 	%fd634, %fd633, %fd557;
	sub.f64 	%fd68, %fd634, %fd571;
	add.f64 	%fd635, %fd528, %fd536;
	add.f64 	%fd636, %fd536, %fd635;
	add.f64 	%fd637, %fd636, %fd542;
	add.f64 	%fd638, %fd547, %fd637;
	add.f64 	%fd639, %fd638, %fd552;
	add.f64 	%fd640, %fd639, %fd557;
	add.f64 	%fd641, %fd640, %fd562;
	add.f64 	%fd69, %fd641, %fd577;
	sub.f64 	%fd642, %fd637, %fd547;
	sub.f64 	%fd643, %fd642, %fd552;
	add.f64 	%fd644, %fd643, %fd557;
	add.f64 	%fd645, %fd644, %fd562;
	sub.f64 	%fd70, %fd645, %fd577;
	sub.f64 	%fd646, %fd643, %fd557;
	sub.f64 	%fd647, %fd646, %fd562;
	add.f64 	%fd71, %fd647, %fd577;
	sub.f64 	%fd648, %fd639, %fd557;
	sub.f64 	%fd649, %fd648, %fd562;
	sub.f64 	%fd72, %fd649, %fd577;
	add.s64 	%rd10, %rd2, %rd32;
	st.global.f64 	[%rd10+2304], %fd579;
	add.s64 	%rd11, %rd1, %rd32;
	st.global.f64 	[%rd11+2304], %fd615;
	add.s32 	%r32, %r6, 295776;
	mul.wide.u32 	%rd76, %r32, 8;
	add.s64 	%rd77, %rd2, %rd76;
	st.global.f64 	[%rd77], %fd585;
	add.s64 	%rd78, %rd1, %rd76;
	st.global.f64 	[%rd78], %fd621;
	add.s32 	%r33, %r7, 887328;
	mul.wide.u32 	%rd79, %r33, 8;
	add.s64 	%rd80, %rd2, %rd79;
	st.global.f64 	[%rd80], %fd594;
	add.s64 	%rd81, %rd1, %rd79;
	st.global.f64 	[%rd81], %fd630;
	not.pred 	%p7, %p9;
	@%p7 bra 	$L__BB0_9;
	st.global.f64 	[%rd10+4737024], %fd61;
	st.global.f64 	[%rd11+4737024], %fd67;
	add.s32 	%r36, %r6, 1479168;
	mul.wide.u32 	%rd82, %r36, 8;
	add.s64 	%rd83, %rd2, %rd82;
	st.global.f64 	[%rd83], %fd63;
	add.s64 	%rd84, %rd1, %rd82;
	st.global.f64 	[%rd84], %fd69;
	add.s32 	%r37, %r7, 1774944;
	cvt.u64.u32 	%rd95, %r37;
	bra.uni 	$L__BB0_10;
$L__BB0_9:
	st.global.f64 	[%rd10+9467136], %fd61;
	st.global.f64 	[%rd11+9467136], %fd67;
	st.global.f64 	[%rd10+16565760], %fd63;
	st.global.f64 	[%rd11+16565760], %fd69;
	mad.lo.s32 	%r34, %r2, 288, %r1;
	add.s32 	%r35, %r34, 2366496;
	cvt.s64.s32 	%rd95, %r35;
$L__BB0_10:
	setp.eq.s32 	%p8, %r2, 0;
	shl.b64 	%rd85, %rd95, 3;
	add.s64 	%rd86, %rd2, %rd85;
	st.global.f64 	[%rd86], %fd64;
	add.s64 	%rd87, %rd1, %rd85;
	st.global.f64 	[%rd87], %fd70;
	@%p8 bra 	$L__BB0_12;
	st.global.f64 	[%rd10+9464832], %fd62;
	st.global.f64 	[%rd11+9464832], %fd68;
	add.s32 	%r38, %r7, 2070144;
	mul.wide.u32 	%rd88, %r38, 8;
	add.s64 	%rd89, %rd2, %rd88;
	st.global.f64 	[%rd89], %fd65;
	add.s64 	%rd90, %rd1, %rd88;
	st.global.f64 	[%rd90], %fd71;
	add.s32 	%r39, %r6, 2365920;
	mul.wide.u32 	%rd91, %r39, 8;
	add.s64 	%rd92, %rd2, %rd91;
	st.global.f64 	[%rd92], %fd66;
	add.s64 	%rd93, %rd1, %rd91;
	st.global.f64 	[%rd93], %fd72;
	bra.uni 	$L__BB0_13;
$L__BB0_12:
	st.global.f64 	[%rd10+4734720], %fd62;
	st.global.f64 	[%rd11+4734720], %fd68;
	st.global.f64 	[%rd10+11833344], %fd65;
	st.global.f64 	[%rd11+11833344], %fd71;
	st.global.f64 	[%rd10+14199552], %fd66;
	st.global.f64 	[%rd11+14199552], %fd72;
$L__BB0_13:
	ret;

}
	// .globl	_Z9Macro_rhoPdS_S_S_
.visible .entry _Z9Macro_rhoPdS_S_S_(
	.param .u64 .ptr .align 1 _Z9Macro_rhoPdS_S_S__param_0,
	.param .u64 .ptr .align 1 _Z9Macro_rhoPdS_S_S__param_1,
	.param .u64 .ptr .align 1 _Z9Macro_rhoPdS_S_S__param_2,
	.param .u64 .ptr .align 1 _Z9Macro_rhoPdS_S_S__param_3
)
{
	.reg .pred 	%p<2>;
	.reg .b32 	%r<8>;
	.reg .b64 	%rd<20>;
	.reg .b64 	%fd<22>;

	ld.param.u64 	%rd4, [_Z9Macro_rhoPdS_S_S__param_3];
	mov.u32 	%r2, %ctaid.x;
	shl.b32 	%r3, %r2, 7;
	mov.u32 	%r4, %tid.x;
	add.s32 	%r5, %r4, %r3;
	add.s32 	%r1, %r5, 16;
	setp.gt.s32 	%p1, %r1, 272;
	@%p1 bra 	$L__BB1_2;
	ld.param.u64 	%rd19, [_Z9Macro_rhoPdS_S_S__param_2];
	ld.param.u64 	%rd18, [_Z9Macro_rhoPdS_S_S__param_1];
	ld.param.u64 	%rd17, [_Z9Macro_rhoPdS_S_S__param_0];
	mov.u32 	%r6, %ctaid.y;
	mul.lo.s32 	%r7, %r6, 288;
	cvta.to.global.u64 	%rd5, %rd4;
	cvta.to.global.u64 	%rd6, %rd17;
	cvta.to.global.u64 	%rd7, %rd18;
	cvta.to.global.u64 	%rd8, %rd19;
	cvt.s64.s32 	%rd9, %r1;
	cvt.u64.u32 	%rd10, %r7;
	add.s64 	%rd11, %rd10, %rd9;
	shl.b64 	%rd12, %rd11, 3;
	add.s64 	%rd13, %rd5, %rd12;
	ld.global.f64 	%fd1, [%rd13+2304];
	ld.global.f64 	%fd2, [%rd13+2368512];
	ld.global.f64 	%fd3, [%rd13+4734720];
	ld.global.f64 	%fd4, [%rd13+7100928];
	ld.global.f64 	%fd5, [%rd13+9467136];
	ld.global.f64 	%fd6, [%rd13+11833344];
	ld.global.f64 	%fd7, [%rd13+14199552];
	ld.global.f64 	%fd8, [%rd13+16565760];
	ld.global.f64 	%fd9, [%rd13+18931968];
	add.s64 	%rd14, %rd6, %rd12;
	ld.global.f64 	%fd10, [%rd14+2304];
	add.s64 	%rd15, %rd7, %rd12;
	st.global.f64 	[%rd15+2304], %fd10;
	add.f64 	%fd11, %fd1, %fd2;
	add.f64 	%fd12, %fd11, %fd3;
	add.f64 	%fd13, %fd12, %fd4;
	add.f64 	%fd14, %fd13, %fd5;
	add.f64 	%fd15, %fd14, %fd6;
	add.f64 	%fd16, %fd15, %fd7;
	add.f64 	%fd17, %fd16, %fd8;
	add.f64 	%fd18, %fd17, %fd9;
	st.global.f64 	[%rd14+2304], %fd18;
	add.f64 	%fd19, %fd18, 0d3FF0000000000000;
	mul.f64 	%fd20, %fd19, 0d3FE0000000000000;
	fma.rn.f64 	%fd21, %fd20, 0d3FC745D1745D1748, 0d3FEA2E8BA2E8BA2E;
	add.s64 	%rd16, %rd8, %rd12;
	st.global.f64 	[%rd16+2304], %fd21;
$L__BB1_2:
	ret;

}
	// .globl	_Z8Macro_muddPdS_
.visible .entry _Z8Macro_muddPdS_(
	.param .f64 _Z8Macro_muddPdS__param_0,
	.param .f64 _Z8Macro_muddPdS__param_1,
	.param .u64 .ptr .align 1 _Z8Macro_muddPdS__param_2,
	.param .u64 .ptr .align 1 _Z8Macro_muddPdS__param_3
)
{
	.reg .pred 	%p<4>;
	.reg .b32 	%r<32>;
	.reg .b64 	%rd<26>;
	.reg .b64 	%fd<40>;

	ld.param.f64 	%fd7, [_Z8Macro_muddPdS__param_0];
	ld.param.f64 	%fd8, [_Z8Macro_muddPdS__param_1];
	ld.param.u64 	%rd5, [_Z8Macro_muddPdS__param_2];
	ld.param.u64 	%rd4, [_Z8Macro_muddPdS__param_3];
	cvta.to.global.u64 	%rd1, %rd5;
	mov.u32 	%r8, %ctaid.x;
	shl.b32 	%r9, %r8, 7;
	mov.u32 	%r10, %tid.x;
	add.s32 	%r11, %r10, %r9;
	add.s32 	%r1, %r11, 16;
	mov.u32 	%r2, %ctaid.y;
	setp.gt.s32 	%p1, %r1, 272;
	@%p1 bra 	$L__BB2_5;
	add.s32 	%r12, %r1, 242;
	mul.hi.s32 	%r13, %r12, 2139127681;
	shr.u32 	%r14, %r13, 31;
	shr.s32 	%r15, %r13, 7;
	add.s32 	%r16, %r15, %r14;
	mul.lo.s32 	%r17, %r16, 257;
	sub.s32 	%r18, %r12, %r17;
	add.s32 	%r3, %r18, 16;
	add.s32 	%r19, %r1, 240;
	mul.hi.s32 	%r20, %r19, 2139127681;
	shr.u32 	%r21, %r20, 31;
	shr.s32 	%r22, %r20, 7;
	add.s32 	%r23, %r22, %r21;
	mul.lo.s32 	%r24, %r23, 257;
	sub.s32 	%r25, %r19, %r24;
	add.s32 	%r4, %r25, 16;
	mul.lo.s32 	%r5, %r2, 288;
	add.s32 	%r26, %r5, 288;
	add.s32 	%r6, %r3, %r26;
	mul.wide.u32 	%rd6, %r6, 8;
	add.s64 	%rd7, %rd1, %rd6;
	ld.global.f64 	%fd9, [%rd7];
	cvt.s64.s32 	%rd8, %r1;
	cvt.u64.u32 	%rd9, %r5;
	add.s64 	%rd2, %rd8, %rd9;
	shl.b64 	%rd10, %rd2, 3;
	add.s64 	%rd3, %rd1, %rd10;
	ld.global.f64 	%fd1, [%rd3+2304];
	sub.f64 	%fd10, %fd9, %fd1;
	fma.rn.f64 	%fd11, %fd10, 0d3FBC71C71C71C71C, 0d0000000000000000;
	add.s32 	%r7, %r4, %r26;
	mul.wide.u32 	%rd11, %r7, 8;
	add.s64 	%rd12, %rd1, %rd11;
	ld.global.f64 	%fd12, [%rd12];
	sub.f64 	%fd13, %fd12, %fd1;
	fma.rn.f64 	%fd39, %fd13, 0d3FBC71C71C71C71C, %fd11;
	setp.gt.u32 	%p2, %r2, 1023;
	@%p2 bra 	$L__BB2_3;
	ld.global.f64 	%fd14, [%rd3+4608];
	sub.f64 	%fd15, %fd14, %fd1;
	fma.rn.f64 	%fd16, %fd15, 0d3FBC71C71C71C71C, %fd39;
	add.s32 	%r27, %r6, 288;
	mul.wide.u32 	%rd13, %r27, 8;
	add.s64 	%rd14, %rd1, %rd13;
	ld.global.f64 	%fd17, [%rd14];
	sub.f64 	%fd18, %fd17, %fd1;
	fma.rn.f64 	%fd19, %fd18, 0d3F9C71C71C71C71C, %fd16;
	add.s32 	%r28, %r7, 288;
	mul.wide.u32 	%rd15, %r28, 8;
	add.s64 	%rd16, %rd1, %rd15;
	ld.global.f64 	%fd20, [%rd16];
	sub.f64 	%fd21, %fd20, %fd1;
	fma.rn.f64 	%fd39, %fd21, 0d3F9C71C71C71C71C, %fd19;
	setp.eq.s32 	%p3, %r2, 0;
	@%p3 bra 	$L__BB2_4;
$L__BB2_3:
	add.s32 	%r29, %r1, %r5;
	mul.wide.s32 	%rd17, %r29, 8;
	add.s64 	%rd18, %rd1, %rd17;
	ld.global.f64 	%fd22, [%rd18];
	sub.f64 	%fd23, %fd22, %fd1;
	fma.rn.f64 	%fd24, %fd23, 0d3FBC71C71C71C71C, %fd39;
	add.s32 	%r30, %r4, %r5;
	mul.wide.u32 	%rd19, %r30, 8;
	add.s64 	%rd20, %rd1, %rd19;
	ld.global.f64 	%fd25, [%rd20];
	sub.f64 	%fd26, %fd25, %fd1;
	fma.rn.f64 	%fd27, %fd26, 0d3F9C71C71C71C71C, %fd24;
	add.s32 	%r31, %r3, %r5;
	mul.wide.u32 	%rd21, %r31, 8;
	add.s64 	%rd22, %rd1, %rd21;
	ld.global.f64 	%fd28, [%rd22];
	sub.f64 	%fd29, %fd28, %fd1;
	fma.rn.f64 	%fd39, %fd29, 0d3F9C71C71C71C71C, %fd27;
$L__BB2_4:
	mul.f64 	%fd30, %fd8, 0d4010000000000000;
	add.f64 	%fd31, %fd1, 0dBFF0000000000000;
	mul.f64 	%fd32, %fd30, %fd31;
	add.f64 	%fd33, %fd1, 0d3FF0000000000000;
	mul.f64 	%fd34, %fd33, %fd32;
	mul.f64 	%fd35, %fd7, 0dC018000000000000;
	mul.f64 	%fd36, %fd35, %fd39;
	fma.rn.f64 	%fd37, %fd1, %fd34, %fd36;
	cvta.to.global.u64 	%rd23, %rd4;
	add.s64 	%rd25, %rd23, %rd10;
	st.global.f64 	[%rd25+2304], %fd37;
$L__BB2_5:
	ret;

}
	// .globl	_Z7Macro_uddPdS_S_S_S_S_S_S_S_
.visible .entry _Z7Macro_uddPdS_S_S_S_S_S_S_S_(
	.param .f64 _Z7Macro_uddPdS_S_S_S_S_S_S_S__param_0,
	.param .f64 _Z7Macro_uddPdS_S_S_S_S_S_S_S__param_1,
	.param .u64 .ptr .align 1 _Z7Macro_uddPdS_S_S_S_S_S_S_S__param_2,
	.param .u64 .ptr .align 1 _Z7Macro_uddPdS_S_S_S_S_S_S_S__param_3,
	.param .u64 .ptr .align 1 _Z7Macro_uddPdS_S_S_S_S_S_S_S__param_4,
	.param .u64 .ptr .align 1 _Z7Macro_uddPdS_S_S_S_S_S_S_S__param_5,
	.param .u64 .ptr .align 1 _Z7Macro_uddPdS_S_S_S_S_S_S_S__param_6,
	.param .u64 .ptr .align 1 _Z7Macro_uddPdS_S_S_S_S_S_S_S__param_7,
	.param .u64 .ptr .align 1 _Z7Macro_uddPdS_S_S_S_S_S_S_S__param_8,
	.param .u64 .ptr .align 1 _Z7Macro_uddPdS_S_S_S_S_S_S_S__param_9,
	.param .u64 .ptr .align 1 _Z7Macro_uddPdS_S_S_S_S_S_S_S__param_10
)
{
	.reg .pred 	%p<4>;
	.reg .b32 	%r<33>;
	.reg .b64 	%rd<62>;
	.reg .b64 	%fd<184>;

	ld.param.f64 	%fd41, [_Z7Macro_uddPdS_S_S_S_S_S_S_S__param_0];
	ld.param.f64 	%fd42, [_Z7Macro_uddPdS_S_S_S_S_S_S_S__param_1];
	ld.param.u64 	%rd16, [_Z7Macro_uddPdS_S_S_S_S_S_S_S__param_2];
	ld.param.u64 	%rd17, [_Z7Macro_uddPdS_S_S_S_S_S_S_S__param_3];
	ld.param.u64 	%rd18, [_Z7Macro_uddPdS_S_S_S_S_S_S_S__param_5];
	ld.param.u64 	%rd11, [_Z7Macro_uddPdS_S_S_S_S_S_S_S__param_6];
	ld.param.u64 	%rd12, [_Z7Macro_uddPdS_S_S_S_S_S_S_S__param_7];
	ld.param.u64 	%rd13, [_Z7Macro_uddPdS_S_S_S_S_S_S_S__param_8];
	ld.param.u64 	%rd14, [_Z7Macro_uddPdS_S_S_S_S_S_S_S__param_9];
	ld.param.u64 	%rd15, [_Z7Macro_uddPdS_S_S_S_S_S_S_S__param_10];
	cvta.to.global.u64 	%rd1, %rd18;
	cvta.to.global.u64 	%rd2, %rd16;
	cvta.to.global.u64 	%rd3, %rd17;
	mov.u32 	%r7, %ctaid.x;
	shl.b32 	%r8, %r7, 7;
	mov.u32 	%r9, %tid.x;
	add.s32 	%r10, %r9, %r8;
	add.s32 	%r1, %r10, 16;
	mov.u32 	%r2, %ctaid.y;
	setp.gt.s32 	%p1, %r1, 272;
	@%p1 bra 	$L__BB3_7;
	mul.lo.s32 	%r11, %r2, 288;
	add.s32 	%r12, %r11, 288;
	cvta.to.global.u64 	%rd19, %rd11;
	cvta.to.global.u64 	%rd20, %rd12;
	cvta.to.global.u64 	%rd21, %rd15;
	cvta.to.global.u64 	%rd22, %rd13;
	cvta.to.global.u64 	%rd23, %rd14;
	cvt.s64.s32 	%rd24, %r1;
	cvt.u64.u32 	%rd25, %r11;
	add.s64 	%rd4, %rd24, %rd25;
	shl.b64 	%rd26, %rd4, 3;
	add.s64 	%rd27, %rd26, %rd21;
	ld.global.f64 	%fd1, [%rd27+2368512];
	ld.global.f64 	%fd2, [%rd27+4734720];
	ld.global.f64 	%fd3, [%rd27+7100928];
	ld.global.f64 	%fd4, [%rd27+9467136];
	ld.global.f64 	%fd5, [%rd27+11833344];
	ld.global.f64 	%fd6, [%rd27+14199552];
	ld.global.f64 	%fd7, [%rd27+16565760];
	ld.global.f64 	%fd8, [%rd27+18931968];
	add.s64 	%rd5, %rd19, %rd26;
	ld.global.f64 	%fd43, [%rd5+2304];
	add.s64 	%rd28, %rd22, %rd26;
	st.global.f64 	[%rd28+2304], %fd43;
	add.s64 	%rd6, %rd20, %rd26;
	ld.global.f64 	%fd44, [%rd6+2304];
	add.s64 	%rd29, %rd23, %rd26;
	st.global.f64 	[%rd29+2304], %fd44;
	add.s32 	%r13, %r1, 242;
	mul.hi.s32 	%r14, %r13, 2139127681;
	shr.u32 	%r15, %r14, 31;
	shr.s32 	%r16, %r14, 7;
	add.s32 	%r17, %r16, %r15;
	mul.lo.s32 	%r18, %r17, 257;
	sub.s32 	%r19, %r13, %r18;
	add.s32 	%r3, %r19, 16;
	add.s32 	%r20, %r1, 240;
	mul.hi.s32 	%r21, %r20, 2139127681;
	shr.u32 	%r22, %r21, 31;
	shr.s32 	%r23, %r21, 7;
	add.s32 	%r24, %r23, %r22;
	mul.lo.s32 	%r25, %r24, 257;
	sub.s32 	%r26, %r20, %r25;
	add.s32 	%r4, %r26, 16;
	add.s32 	%r5, %r3, %r12;
	mul.wide.u32 	%rd30, %r5, 8;
	add.s64 	%rd31, %rd3, %rd30;
	ld.global.f64 	%fd45, [%rd31];
	fma.rn.f64 	%fd46, %fd45, 0d3FBC71C71C71C71C, 0d0000000000000000;
	add.s64 	%rd32, %rd2, %rd30;
	ld.global.f64 	%fd47, [%rd32];
	fma.rn.f64 	%fd48, %fd47, 0d3FBC71C71C71C71C, 0d0000000000000000;
	add.s64 	%rd33, %rd1, %rd30;
	ld.global.f64 	%fd49, [%rd33];
	add.s64 	%rd7, %rd1, %rd26;
	ld.global.f64 	%fd9, [%rd7+2304];
	sub.f64 	%fd50, %fd49, %fd9;
	fma.rn.f64 	%fd51, %fd50, 0d3FBC71C71C71C71C, 0d0000000000000000;
	add.s32 	%r6, %r4, %r12;
	mul.wide.u32 	%rd34, %r6, 8;
	add.s64 	%rd35, %rd3, %rd34;
	ld.global.f64 	%fd52, [%rd35];
	mul.f64 	%fd53, %fd52, 0d3FBC71C71C71C71C;
	sub.f64 	%fd10, %fd46, %fd53;
	add.s64 	%rd36, %rd2, %rd34;
	ld.global.f64 	%fd54, [%rd36];
	mul.f64 	%fd55, %fd54, 0d3FBC71C71C71C71C;
	sub.f64 	%fd11, %fd48, %fd55;
	add.s64 	%rd37, %rd1, %rd34;
	ld.global.f64 	%fd56, [%rd37];
	sub.f64 	%fd57, %fd56, %fd9;
	fma.rn.f64 	%fd174, %fd57, 0d3FBC71C71C71C71C, %fd51;
	setp.ne.s32 	%p2, %r2, 0;
	add.s64 	%rd8, %rd2, %rd26;
	add.s64 	%rd9, %rd3, %rd26;
	@%p2 bra 	$L__BB3_3;
	ld.global.f64 	%fd95, [%rd9+2304];
	mul.f64 	%fd96, %fd95, 0d3FBC71C71C71C71C;
	mov.f64 	%fd97, 0d0000000000000000;
	sub.f64 	%fd98, %fd97, %fd96;
	ld.global.f64 	%fd99, [%rd8+2304];
	mul.f64 	%fd100, %fd99, 0d3FBC71C71C71C71C;
	sub.f64 	%fd101, %fd97, %fd100;
	mul.f64 	%fd102, %fd95, 0d3F9C71C71C71C71C;
	sub.f64 	%fd103, %fd10, %fd102;
	sub.f64 	%fd104, %fd98, %fd102;
	mul.f64 	%fd105, %fd99, 0d3F9C71C71C71C71C;
	sub.f64 	%fd106, %fd11, %fd105;
	sub.f64 	%fd107, %fd101, %fd105;
	add.f64 	%fd178, %fd103, %fd102;
	sub.f64 	%fd177, %fd104, %fd102;
	add.f64 	%fd176, %fd106, %fd105;
	sub.f64 	%fd175, %fd107, %fd105;
	bra.uni 	$L__BB3_4;
$L__BB3_3:
	mul.lo.s32 	%r27, %r2, 288;
	add.s32 	%r28, %r1, %r27;
	mul.wide.s32 	%rd38, %r28, 8;
	add.s64 	%rd39, %rd3, %rd38;
	ld.global.f64 	%fd58, [%rd39];
	mul.f64 	%fd59, %fd58, 0d3FBC71C71C71C71C;
	mov.f64 	%fd60, 0d0000000000000000;
	sub.f64 	%fd61, %fd60, %fd59;
	add.s64 	%rd40, %rd2, %rd38;
	ld.global.f64 	%fd62, [%rd40];
	mul.f64 	%fd63, %fd62, 0d3FBC71C71C71C71C;
	sub.f64 	%fd64, %fd60, %fd63;
	add.s64 	%rd41, %rd1, %rd38;
	ld.global.f64 	%fd65, [%rd41];
	sub.f64 	%fd66, %fd65, %fd9;
	fma.rn.f64 	%fd67, %fd66, 0d3FBC71C71C71C71C, %fd174;
	add.s32 	%r29, %r4, %r27;
	mul.wide.u32 	%rd42, %r29, 8;
	add.s64 	%rd43, %rd3, %rd42;
	ld.global.f64 	%fd68, [%rd43];
	mul.f64 	%fd69, %fd68, 0d3F9C71C71C71C71C;
	sub.f64 	%fd70, %fd10, %fd69;
	sub.f64 	%fd71, %fd61, %fd69;
	add.s64 	%rd44, %rd2, %rd42;
	ld.global.f64 	%fd72, [%rd44];
	mul.f64 	%fd73, %fd72, 0d3F9C71C71C71C71C;
	sub.f64 	%fd74, %fd11, %fd73;
	sub.f64 	%fd75, %fd64, %fd73;
	add.s64 	%rd45, %rd1, %rd42;
	ld.global.f64 	%fd76, [%rd45];
	sub.f64 	%fd77, %fd76, %fd9;
	fma.rn.f64 	%fd78, %fd77, 0d3F9C71C71C71C71C, %fd67;
	add.s32 	%r30, %r3, %r27;
	mul.wide.u32 	%rd46, %r30, 8;
	add.s64 	%rd47, %rd3, %rd46;
	ld.global.f64 	%fd79, [%rd47];
	mul.f64 	%fd80, %fd79, 0d3F9C71C71C71C71C;
	add.f64 	%fd178, %fd70, %fd80;
	sub.f64 	%fd177, %fd71, %fd80;
	add.s64 	%rd48, %rd2, %rd46;
	ld.global.f64 	%fd81, [%rd48];
	mul.f64 	%fd82, %fd81, 0d3F9C71C71C71C71C;
	add.f64 	%fd176, %fd74, %fd82;
	sub.f64 	%fd175, %fd75, %fd82;
	add.s64 	%rd49, %rd1, %rd46;
	ld.global.f64 	%fd83, [%rd49];
	sub.f64 	%fd84, %fd83, %fd9;
	fma.rn.f64 	%fd174, %fd84, 0d3F9C71C71C71C71C, %fd78;
	setp.gt.u32 	%p3, %r2, 1023;
	@%p3 bra 	$L__BB3_5;
$L__BB3_4:
	ld.global.f64 	%fd108, [%rd9+4608];
	fma.rn.f64 	%fd109, %fd108, 0d3FBC71C71C71C71C, %fd177;
	ld.global.f64 	%fd110, [%rd8+4608];
	fma.rn.f64 	%fd111, %fd110, 0d3FBC71C71C71C71C, %fd175;
	ld.global.f64 	%fd112, [%rd7+4608];
	sub.f64 	%fd113, %fd112, %fd9;
	fma.rn.f64 	%fd114, %fd113, 0d3FBC71C71C71C71C, %fd174;
	add.s32 	%r31, %r5, 288;
	mul.wide.u32 	%rd50, %r31, 8;
	add.s64 	%rd51, %rd3, %rd50;
	ld.global.f64 	%fd115, [%rd51];
	fma.rn.f64 	%fd116, %fd115, 0d3F9C71C71C71C71C, %fd178;
	fma.rn.f64 	%fd117, %fd115, 0d3F9C71C71C71C71C, %fd109;
	add.s64 	%rd52, %rd2, %rd50;
	ld.global.f64 	%fd118, [%rd52];
	fma.rn.f64 	%fd119, %fd118, 0d3F9C71C71C71C71C, %fd176;
	fma.rn.f64 	%fd120, %fd118, 0d3F9C71C71C71C71C, %fd111;
	add.s64 	%rd53, %rd1, %rd50;
	ld.global.f64 	%fd121, [%rd53];
	sub.f64 	%fd122, %fd121, %fd9;
	fma.rn.f64 	%fd123, %fd122, 0d3F9C71C71C71C71C, %fd114;
	add.s32 	%r32, %r6, 288;
	mul.wide.u32 	%rd54, %r32, 8;
	add.s64 	%rd55, %rd3, %rd54;
	ld.global.f64 	%fd124, [%rd55];
	mul.f64 	%fd125, %fd124, 0d3F9C71C71C71C71C;
	sub.f64 	%fd179, %fd116, %fd125;
	add.f64 	%fd180, %fd117, %fd125;
	add.s64 	%rd56, %rd2, %rd54;
	ld.global.f64 	%fd126, [%rd56];
	mul.f64 	%fd127, %fd126, 0d3F9C71C71C71C71C;
	sub.f64 	%fd181, %fd119, %fd127;
	add.f64 	%fd182, %fd120, %fd127;
	add.s64 	%rd57, %rd1, %rd54;
	ld.global.f64 	%fd128, [%rd57];
	sub.f64 	%fd129, %fd128, %fd9;
	fma.rn.f64 	%fd174, %fd129, 0d3F9C71C71C71C71C, %fd123;
	bra.uni 	$L__BB3_6;
$L__BB3_5:
	ld.global.f64 	%fd85, [%rd9+2304];
	fma.rn.f64 	%fd86, %fd85, 0d3FBC71C71C71C71C, %fd177;
	ld.global.f64 	%fd87, [%rd8+2304];
	fma.rn.f64 	%fd88, %fd87, 0d3FBC71C71C71C71C, %fd175;
	mul.f64 	%fd89, %fd85, 0d3F9C71C71C71C71C;
	add.f64 	%fd90, %fd178, %fd89;
	add.f64 	%fd91, %fd86, %fd89;
	mul.f64 	%fd92, %fd87, 0d3F9C71C71C71C71C;
	add.f64 	%fd93, %fd176, %fd92;
	add.f64 	%fd94, %fd88, %fd92;
	sub.f64 	%fd179, %fd90, %fd89;
	add.f64 	%fd180, %fd91, %fd89;
	sub.f64 	%fd181, %fd93, %fd92;
	add.f64 	%fd182, %fd94, %fd92;
$L__BB3_6:
	ld.param.u64 	%rd61, [_Z7Macro_uddPdS_S_S_S_S_S_S_S__param_4];
	add.f64 	%fd130, %fd1, %fd2;
	add.f64 	%fd131, %fd130, %fd3;
	add.f64 	%fd132, %fd131, %fd4;
	add.f64 	%fd133, %fd132, %fd5;
	add.f64 	%fd134, %fd133, %fd6;
	add.f64 	%fd135, %fd134, %fd7;
	add.f64 	%fd136, %fd135, %fd8;
	cvta.to.global.u64 	%rd58, %rd61;
	add.s64 	%rd60, %rd58, %rd26;
	st.global.f64 	[%rd60+2304], %fd136;
	sub.f64 	%fd137, %fd1, %fd3;
	add.f64 	%fd138, %fd137, %fd5;
	add.f64 	%fd139, %fd138, %fd8;
	sub.f64 	%fd140, %fd139, %fd6;
	sub.f64 	%fd141, %fd140, %fd7;
	sub.f64 	%fd142, %fd2, %fd4;
	add.f64 	%fd143, %fd142, %fd5;
	add.f64 	%fd144, %fd143, %fd6;
	sub.f64 	%fd145, %fd144, %fd7;
	sub.f64 	%fd146, %fd145, %fd8;
	ld.global.f64 	%fd147, [%rd7+2304];
	mul.f64 	%fd148, %fd147, 0d4008000000000000;
	mul.f64 	%fd149, %fd181, %fd148;
	mul.f64 	%fd150, %fd42, 0dBFD1745D1745D176;
	ld.global.f64 	%fd151, [%rd9+2304];
	fma.rn.f64 	%fd152, %fd150, %fd174, %fd151;
	rcp.rn.f64 	%fd153, %fd152;
	fma.rn.f64 	%fd154, %fd149, 0d3FE0000000000000, %fd141;
	mul.f64 	%fd155, %fd153, %fd154;
	st.global.f64 	[%rd5+2304], %fd155;
	ld.global.f64 	%fd156, [%rd9+2304];
	add.f64 	%fd157, %fd156, 0dBFED1745D1745D17;
	mul.f64 	%fd158, %fd41, %fd157;
	fma.rn.f64 	%fd159, %fd182, %fd148, %fd158;
	fma.rn.f64 	%fd160, %fd159, 0d3FE0000000000000, %fd146;
	mul.f64 	%fd161, %fd153, %fd160;
	st.global.f64 	[%rd6+2304], %fd161;
	ld.global.f64 	%fd162, [%rd5+2304];
	mul.f64 	%fd163, %fd161, %fd161;
	fma.rn.f64 	%fd164, %fd162, %fd162, %fd163;
	mul.f64 	%fd165, %fd164, 0dBFE5555555555555;
	mul.f64 	%fd166, %fd180, %fd161;
	fma.rn.f64 	%fd167, %fd179, %fd162, %fd166;
	mul.f64 	%fd168, %fd167, 0d4008000000000000;
	ld.global.f64 	%fd169, [%rd60+2304];
	fma.rn.f64 	%fd170, %fd168, 0d3FE0000000000000, %fd169;
	ld.global.f64 	%fd171, [%rd9+2304];
	fma.rn.f64 	%fd172, %fd171, %fd165, %fd170;
	mul.f64 	%fd173, %fd172, 0d3FE3333333333333;
	st.global.f64 	[%rd60+2304], %fd173;
$L__BB3_7:
	ret;

}


// ===== COMPILED SASS (sm_100) =====

	.target	sm_100

	.elftype	@"ET_EXEC"


//--------------------- .note.nv.tkinfo           --------------------------
	.section	.note.nv.tkinfo,"",@"SHT_NOTE"
	.sectionflags	@"SHF_NOTE_NV_TKINFO"
	.tkinfo
        /*0018*/ 	.word	0x00000002
        /*0030*/ 	.string	""
        /*0030*/ 	.string	"ptxas"
        /*0030*/ 	.string	"Cuda compilation tools, release 13.0, V13.0.88"
        /*0030*/ 	.string	"Build cuda_13.0.r13.0/compiler.36424714_0"
        /*0030*/ 	.string	"-arch sm_100 -m 64 "



//--------------------- .note.nv.cuinfo           --------------------------
	.section	.note.nv.cuinfo,"",@"SHT_NOTE"
	.sectionflags	@"SHF_NOTE_NV_CUINFO"
        /*0018*/ 	.short	0x0002
        /*001a*/ 	.short	0x0064
        /*001c*/ 	.short	0x0082
	.zero		2


//--------------------- .nv.info                  --------------------------
	.section	.nv.info,"",@"SHT_CUDA_INFO"
	.align	4


	//----- nvinfo : EIATTR_REGCOUNT
	.align		4
        /*0000*/ 	.byte	0x04, 0x2f
        /*0002*/ 	.short	(.L_1 - .L_0)
	.align		4
.L_0:
        /*0004*/ 	.word	index@(_Z21collision_propagationdddddPdS_S_S_S_S_S_S_S_S_S_S_S_)
        /*0008*/ 	.word	0x0000005c


	//----- nvinfo : EIATTR_FRAME_SIZE
	.align		4
.L_1:
        /*000c*/ 	.byte	0x04, 0x11
        /*000e*/ 	.short	(.L_3 - .L_2)
	.align		4
.L_2:
        /*0010*/ 	.word	index@(_Z21collision_propagationdddddPdS_S_S_S_S_S_S_S_S_S_S_S_)
        /*0014*/ 	.word	0x00000000


	//----- nvinfo : EIATTR_REGCOUNT
	.align		4
.L_3:
        /*0018*/ 	.byte	0x04, 0x2f
        /*001a*/ 	.short	(.L_5 - .L_4)
	.align		4
.L_4:
        /*001c*/ 	.word	index@(_Z9Macro_rhoPdS_S_S_)
        /*0020*/ 	.word	0x00000020


	//----- nvinfo : EIATTR_FRAME_SIZE
	.align		4
.L_5:
        /*0024*/ 	.byte	0x04, 0x11
        /*0026*/ 	.short	(.L_7 - .L_6)
	.align		4
.L_6:
        /*0028*/ 	.word	index@(_Z9Macro_rhoPdS_S_S_)
        /*002c*/ 	.word	0x00000000


	//----- nvinfo : EIATTR_REGCOUNT
	.align		4
.L_7:
        /*0030*/ 	.byte	0x04, 0x2f
        /*0032*/ 	.short	(.L_9 - .L_8)
	.align		4
.L_8:
        /*0034*/ 	.word	index@(_Z8Macro_muddPdS_)
        /*0038*/ 	.word	0x0000001a


	//----- nvinfo : EIATTR_FRAME_SIZE
	.align		4
.L_9:
        /*003c*/ 	.byte	0x04, 0x11
        /*003e*/ 	.short	(.L_11 - .L_10)
	.align		4
.L_10:
        /*0040*/ 	.word	index@(_Z8Macro_muddPdS_)
        /*0044*/ 	.word	0x00000000


	//----- nvinfo : EIATTR_REGCOUNT
	.align		4
.L_11:
        /*0048*/ 	.byte	0x04, 0x2f
        /*004a*/ 	.short	(.L_13 - .L_12)
	.align		4
.L_12:
        /*004c*/ 	.word	index@(_Z7Macro_uddPdS_S_S_S_S_S_S_S_)
        /*0050*/ 	.word	0x00000040


	//----- nvinfo : EIATTR_FRAME_SIZE
	.align		4
.L_13:
        /*0054*/ 	.byte	0x04, 0x11
        /*0056*/ 	.short	(.L_15 - .L_14)
	.align		4
.L_14:
        /*0058*/ 	.word	index@($__internal_0_$__cuda_sm20_dblrcp_rn_slowpath_v3)
        /*005c*/ 	.word	0x00000000


	//----- nvinfo : EIATTR_FRAME_SIZE
	.align		4
.L_15:
        /*0060*/ 	.byte	0x04, 0x11
        /*0062*/ 	.short	(.L_17 - .L_16)
	.align		4
.L_16:
        /*0064*/ 	.word	index@(_Z7Macro_uddPdS_S_S_S_S_S_S_S_)
        /*0068*/ 	.word	0x00000000


	//----- nvinfo : EIATTR_MIN_STACK_SIZE
	.align		4
.L_17:
        /*006c*/ 	.byte	0x04, 0x12
        /*006e*/ 	.short	(.L_19 - .L_18)
	.align		4
.L_18:
        /*0070*/ 	.word	index@(_Z7Macro_uddPdS_S_S_S_S_S_S_S_)
        /*0074*/ 	.word	0x00000000


	//----- nvinfo : EIATTR_MIN_STACK_SIZE
	.align		4
.L_19:
        /*0078*/ 	.byte	0x04, 0x12
        /*007a*/ 	.short	(.L_21 - .L_20)
	.align		4
.L_20:
        /*007c*/ 	.word	index@(_Z8Macro_muddPdS_)
        /*0080*/ 	.word	0x00000000


	//----- nvinfo : EIATTR_MIN_STACK_SIZE
	.align		4
.L_21:
        /*0084*/ 	.byte	0x04, 0x12
        /*0086*/ 	.short	(.L_23 - .L_22)
	.align		4
.L_22:
        /*0088*/ 	.word	index@(_Z9Macro_rhoPdS_S_S_)
        /*008c*/ 	.word	0x00000000


	//----- nvinfo : EIATTR_MIN_STACK_SIZE
	.align		4
.L_23:
        /*0090*/ 	.byte	0x04, 0x12
        /*0092*/ 	.short	(.L_25 - .L_24)
	.align		4
.L_24:
        /*0094*/ 	.word	index@(_Z21collision_propagationdddddPdS_S_S_S_S_S_S_S_S_S_S_S_)
        /*0098*/ 	.word	0x00000000
.L_25:


//--------------------- .nv.compat                --------------------------
	.section	.nv.compat,"",@"SHT_CUDA_COMPAT_INFO"
	.align	4
        /*0000*/ 	.byte	0x02, 0x09, 0x00, 0x00, 0x02, 0x02, 0x01, 0x00, 0x02, 0x05, 0x05, 0x00, 0x03, 0x07, 0x01, 0x01
        /*0010*/ 	.byte	0x02, 0x03, 0x00, 0x00, 0x02, 0x06, 0x01, 0x00, 0x04, 0x0b, 0x08, 0x00, 0x01, 0x00, 0x00, 0x00
        /*0020*/ 	.byte	0x00, 0x00, 0x00, 0x00


//--------------------- .nv.info._Z7Macro_uddPdS_S_S_S_S_S_S_S_ --------------------------
	.section	.nv.info._Z7Macro_uddPdS_S_S_S_S_S_S_S_,"",@"SHT_CUDA_INFO"
	.sectionflags	@""
	.align	4


	//----- nvinfo : EIATTR_CUDA_API_VERSION
	.align		4
        /*0000*/ 	.byte	0x04, 0x37
        /*0002*/ 	.short	(.L_27 - .L_26)
.L_26:
        /*0004*/ 	.word	0x00000082


	//----- nvinfo : EIATTR_KPARAM_INFO
	.align		4
.L_27:
        /*0008*/ 	.byte	0x04, 0x17
        /*000a*/ 	.short	(.L_29 - .L_28)
.L_28:
        /*000c*/ 	.word	0x00000000
        /*0010*/ 	.short	0x000a
        /*0012*/ 	.short	0x0050
        /*0014*/ 	.byte	0x00, 0xf5, 0x21, 0x00


	//----- nvinfo : EIATTR_KPARAM_INFO
	.align		4
.L_29:
        /*0018*/ 	.byte	0x04, 0x17
        /*001a*/ 	.short	(.L_31 - .L_30)
.L_30:
        /*001c*/ 	.word	0x00000000
        /*0020*/ 	.short	0x0009
        /*0022*/ 	.short	0x0048
        /*0024*/ 	.byte	0x00, 0xf5, 0x21, 0x00


	//----- nvinfo : EIATTR_KPARAM_INFO
	.align		4
.L_31:
        /*0028*/ 	.byte	0x04, 0x17
        /*002a*/ 	.short	(.L_33 - .L_32)
.L_32:
        /*002c*/ 	.word	0x00000000
        /*0030*/ 	.short	0x0008
        /*0032*/ 	.short	0x0040
        /*0034*/ 	.byte	0x00, 0xf5, 0x21, 0x00


	//----- nvinfo : EIATTR_KPARAM_INFO
	.align		4
.L_33:
        /*0038*/ 	.byte	0x04, 0x17
        /*003a*/ 	.short	(.L_35 - .L_34)
.L_34:
        /*003c*/ 	.word	0x00000000
        /*0040*/ 	.short	0x0007
        /*0042*/ 	.short	0x0038
        /*0044*/ 	.byte	0x00, 0xf5, 0x21, 0x00


	//----- nvinfo : EIATTR_KPARAM_INFO
	.align		4
.L_35:
        /*0048*/ 	.byte	0x04, 0x17
        /*004a*/ 	.short	(.L_37 - .L_36)
.L_36:
        /*004c*/ 	.word	0x00000000
        /*0050*/ 	.short	0x0006
        /*0052*/ 	.short	0x0030
        /*0054*/ 	.byte	0x00, 0xf5, 0x21, 0x00


	//----- nvinfo : EIATTR_KPARAM_INFO
	.align		4
.L_37:
        /*0058*/ 	.byte	0x04, 0x17
        /*005a*/ 	.short	(.L_39 - .L_38)
.L_38:
        /*005c*/ 	.word	0x00000000
        /*0060*/ 	.short	0x0005
        /*0062*/ 	.short	0x0028
        /*0064*/ 	.byte	0x00, 0xf5, 0x21, 0x00


	//----- nvinfo : EIATTR_KPARAM_INFO
	.align		4
.L_39:
        /*0068*/ 	.byte	0x04, 0x17
        /*006a*/ 	.short	(.L_41 - .L_40)
.L_40:
        /*006c*/ 	.word	0x00000000
        /*0070*/ 	.short	0x0004
        /*0072*/ 	.short	0x0020
        /*0074*/ 	.byte	0x00, 0xf5, 0x21, 0x00


	//----- nvinfo : EIATTR_KPARAM_INFO
	.align		4
.L_41:
        /*0078*/ 	.byte	0x04, 0x17
        /*007a*/ 	.short	(.L_43 - .L_42)
.L_42:
        /*007c*/ 	.word	0x00000000
        /*0080*/ 	.short	0x0003
        /*0082*/ 	.short	0x0018
        /*0084*/ 	.byte	0x00, 0xf5, 0x21, 0x00


	//----- nvinfo : EIATTR_KPARAM_INFO
	.align		4
.L_43:
        /*0088*/ 	.byte	0x04, 0x17
        /*008a*/ 	.short	(.L_45 - .L_44)
.L_44:
        /*008c*/ 	.word	0x00000000
        /*0090*/ 	.short	0x0002
        /*0092*/ 	.short	0x0010
        /*0094*/ 	.byte	0x00, 0xf5, 0x21, 0x00


	//----- nvinfo : EIATTR_KPARAM_INFO
	.align		4
.L_45:
        /*0098*/ 	.byte	0x04, 0x17
        /*009a*/ 	.short	(.L_47 - .L_46)
.L_46:
        /*009c*/ 	.word	0x00000000
        /*00a0*/ 	.short	0x0001
        /*00a2*/ 	.short	0x0008
        /*00a4*/ 	.byte	0x00, 0xf0, 0x21, 0x00


	//----- nvinfo : EIATTR_KPARAM_INFO
	.align		4
.L_47:
        /*00a8*/ 	.byte	0x04, 0x17
        /*00aa*/ 	.short	(.L_49 - .L_48)
.L_48:
        /*00ac*/ 	.word	0x00000000
        /*00b0*/ 	.short	0x0000
        /*00b2*/ 	.short	0x0000
        /*00b4*/ 	.byte	0x00, 0xf0, 0x21, 0x00


	//----- nvinfo : EIATTR_SPARSE_MMA_MASK
	.align		4
.L_49:
        /*00b8*/ 	.byte	0x03, 0x50
        /*00ba*/ 	.short	0x0000


	//----- nvinfo : EIATTR_MAXREG_COUNT
	.align		4
        /*00bc*/ 	.byte	0x03, 0x1b
        /*00be*/ 	.short	0x00ff


	//----- nvinfo : EIATTR_MERCURY_ISA_VERSION
	.align		4
        /*00c0*/ 	.byte	0x03, 0x5f
        /*00c2*/ 	.short	0x0101


	//----- nvinfo : EIATTR_VRC_CTA_INIT_COUNT
	.align		4
        /*00c4*/ 	.byte	0x02, 0x4a
	.zero		1
	.zero		1


	//----- nvinfo : EIATTR_EXIT_INSTR_OFFSETS
	.align		4
        /*00c8*/ 	.byte	0x04, 0x1c
        /*00ca*/ 	.short	(.L_51 - .L_50)


	//   ....[0]....
.L_50:
        /*00cc*/ 	.word	0x00000060


	//   ....[1]....
        /*00d0*/ 	.word	0x000010f0


	//----- nvinfo : EIATTR_CRS_STACK_SIZE
	.align		4
.L_51:
        /*00d4*/ 	.byte	0x04, 0x1e
        /*00d6*/ 	.short	(.L_53 - .L_52)
.L_52:
        /*00d8*/ 	.word	0x00000000


	//----- nvinfo : EIATTR_CBANK_PARAM_SIZE
	.align		4
.L_53:
        /*00dc*/ 	.byte	0x03, 0x19
        /*00de*/ 	.short	0x0058


	//----- nvinfo : EIATTR_PARAM_CBANK
	.align		4
        /*00e0*/ 	.byte	0x04, 0x0a
        /*00e2*/ 	.short	(.L_55 - .L_54)
	.align		4
.L_54:
        /*00e4*/ 	.word	index@(.nv.constant0._Z7Macro_uddPdS_S_S_S_S_S_S_S_)
        /*00e8*/ 	.short	0x0380
        /*00ea*/ 	.short	0x0058


	//----- nvinfo : EIATTR_SW_WAR
	.align		4
.L_55:
        /*00ec*/ 	.byte	0x04, 0x36
        /*00ee*/ 	.short	(.L_57 - .L_56)
.L_56:
        /*00f0*/ 	.word	0x00000008
.L_57:


//--------------------- .nv.info._Z8Macro_muddPdS_ --------------------------
	.section	.nv.info._Z8Macro_muddPdS_,"",@"SHT_CUDA_INFO"
	.sectionflags	@""
	.align	4


	//----- nvinfo : EIATTR_CUDA_API_VERSION
	.align		4
        /*0000*/ 	.byte	0x04, 0x37
        /*0002*/ 	.short	(.L_59 - .L_58)
.L_58:
        /*0004*/ 	.word	0x00000082


	//----- nvinfo : EIATTR_KPARAM_INFO
	.align		4
.L_59:
        /*0008*/ 	.byte	0x04, 0x17
        /*000a*/ 	.short	(.L_61 - .L_60)
.L_60:
        /*000c*/ 	.word	0x00000000
        /*0010*/ 	.short	0x0003
        /*0012*/ 	.short	0x0018
        /*0014*/ 	.byte	0x00, 0xf5, 0x21, 0x00


	//----- nvinfo : EIATTR_KPARAM_INFO
	.align		4
.L_61:
        /*0018*/ 	.byte	0x04, 0x17
        /*001a*/ 	.short	(.L_63 - .L_62)
.L_62:
        /*001c*/ 	.word	0x00000000
        /*0020*/ 	.short	0x0002
        /*0022*/ 	.short	0x0010
        /*0024*/ 	.byte	0x00, 0xf5, 0x21, 0x00


	//----- nvinfo : EIATTR_KPARAM_INFO
	.align		4
.L_63:
        /*0028*/ 	.byte	0x04, 0x17
        /*002a*/ 	.short	(.L_65 - .L_64)
.L_64:
        /*002c*/ 	.word	0x00000000
        /*0030*/ 	.short	0x0001
        /*0032*/ 	.short	0x0008
        /*0034*/ 	.byte	0x00, 0xf0, 0x21, 0x00


	//----- nvinfo : EIATTR_KPARAM_INFO
	.align		4
.L_65:
        /*0038*/ 	.byte	0x04, 0x17
        /*003a*/ 	.short	(.L_67 - .L_66)
.L_66:
        /*003c*/ 	.word	0x00000000
        /*0040*/ 	.short	0x0000
        /*0042*/ 	.short	0x0000
        /*0044*/ 	.byte	0x00, 0xf0, 0x21, 0x00


	//----- nvinfo : EIATTR_SPARSE_MMA_MASK
	.align		4
.L_67:
        /*0048*/ 	.byte	0x03, 0x50
        /*004a*/ 	.short	0x0000


	//----- nvinfo : EIATTR_MAXREG_COUNT
	.align		4
        /*004c*/ 	.byte	0x03, 0x1b
        /*004e*/ 	.short	0x00ff


	//----- nvinfo : EIATTR_MERCURY_ISA_VERSION
	.align		4
        /*0050*/ 	.byte	0x03, 0x5f
        /*0052*/ 	.short	0x0101


	//----- nvinfo : EIATTR_VRC_CTA_INIT_COUNT
	.align		4
        /*0054*/ 	.byte	0x02, 0x4a
	.zero		1
	.zero		1


	//----- nvinfo : EIATTR_EXIT_INSTR_OFFSETS
	.align		4
        /*0058*/ 	.byte	0x04, 0x1c
        /*005a*/ 	.short	(.L_69 - .L_68)


	//   ....[0]....
.L_68:
        /*005c*/ 	.word	0x00000060


	//   ....[1]....
        /*0060*/ 	.word	0x000005e0


	//----- nvinfo : EIATTR_CBANK_PARAM_SIZE
	.align		4
.L_69:
        /*0064*/ 	.byte	0x03, 0x19
        /*0066*/ 	.short	0x0020


	//----- nvinfo : EIATTR_PARAM_CBANK
	.align		4
        /*0068*/ 	.byte	0x04, 0x0a
        /*006a*/ 	.short	(.L_71 - .L_70)
	.align		4
.L_70:
        /*006c*/ 	.word	index@(.nv.constant0._Z8Macro_muddPdS_)
        /*0070*/ 	.short	0x0380
        /*0072*/ 	.short	0x0020


	//----- nvinfo : EIATTR_SW_WAR
	.align		4
.L_71:
        /*0074*/ 	.byte	0x04, 0x36
        /*0076*/ 	.short	(.L_73 - .L_72)
.L_72:
        /*0078*/ 	.word	0x00000008
.L_73:


//--------------------- .nv.info._Z9Macro_rhoPdS_S_S_ --------------------------
	.section	.nv.info._Z9Macro_rhoPdS_S_S_,"",@"SHT_CUDA_INFO"
	.sectionflags	@""
	.align	4


	//----- nvinfo : EIATTR_CUDA_API_VERSION
	.align		4
        /*0000*/ 	.byte	0x04, 0x37
        /*0002*/ 	.short	(.L_75 - .L_74)
.L_74:
        /*0004*/ 	.word	0x00000082


	//----- nvinfo : EIATTR_KPARAM_INFO
	.align		4
.L_75:
        /*0008*/ 	.byte	0x04, 0x17
        /*000a*/ 	.short	(.L_77 - .L_76)
.L_76:
        /*000c*/ 	.word	0x00000000
        /*0010*/ 	.short	0x0003
        /*0012*/ 	.short	0x0018
        /*0014*/ 	.byte	0x00, 0xf5, 0x21, 0x00


	//----- nvinfo : EIATTR_KPARAM_INFO
	.align		4
.L_77:
        /*0018*/ 	.byte	0x04, 0x17
        /*001a*/ 	.short	(.L_79 - .L_78)
.L_78:
        /*001c*/ 	.word	0x00000000
        /*0020*/ 	.short	0x0002
        /*0022*/ 	.short	0x0010
        /*0024*/ 	.byte	0x00, 0xf5, 0x21, 0x00


	//----- nvinfo : EIATTR_KPARAM_INFO
	.align		4
.L_79:
        /*0028*/ 	.byte	0x04, 0x17
        /*002a*/ 	.short	(.L_81 - .L_80)
.L_80:
        /*002c*/ 	.word	0x00000000
        /*0030*/ 	.short	0x0001
        /*0032*/ 	.short	0x0008
        /*0034*/ 	.byte	0x00, 0xf5, 0x21, 0x00


	//----- nvinfo : EIATTR_KPARAM_INFO
	.align		4
.L_81:
        /*0038*/ 	.byte	0x04, 0x17
        /*003a*/ 	.short	(.L_83 - .L_82)
.L_82:
        /*003c*/ 	.word	0x00000000
        /*0040*/ 	.short	0x0000
        /*0042*/ 	.short	0x0000
        /*0044*/ 	.byte	0x00, 0xf5, 0x21, 0x00


	//----- nvinfo : EIATTR_SPARSE_MMA_MASK
	.align		4
.L_83:
        /*0048*/ 	.byte	0x03, 0x50
        /*004a*/ 	.short	0x0000


	//----- nvinfo : EIATTR_MAXREG_COUNT
	.align		4
        /*004c*/ 	.byte	0x03, 0x1b
        /*004e*/ 	.short	0x00ff


	//----- nvinfo : EIATTR_MERCURY_ISA_VERSION
	.align		4
        /*0050*/ 	.byte	0x03, 0x5f
        /*0052*/ 	.short	0x0101


	//----- nvinfo : EIATTR_VRC_CTA_INIT_COUNT
	.align		4
        /*0054*/ 	.byte	0x02, 0x4a
	.zero		1
	.zero		1


	//----- nvinfo : EIATTR_EXIT_INSTR_OFFSETS
	.align		4
        /*0058*/ 	.byte	0x04, 0x1c
        /*005a*/ 	.short	(.L_85 - .L_84)


	//   ....[0]....
.L_84:
        /*005c*/ 	.word	0x00000060


	//   ....[1]....
        /*0060*/ 	.word	0x00000360


	//----- nvinfo : EIATTR_CBANK_PARAM_SIZE
	.align		4
.L_85:
        /*0064*/ 	.byte	0x03, 0x19
        /*0066*/ 	.short	0x0020


	//----- nvinfo : EIATTR_PARAM_CBANK
	.align		4
        /*0068*/ 	.byte	0x04, 0x0a
        /*006a*/ 	.short	(.L_87 - .L_86)
	.align		4
.L_86:
        /*006c*/ 	.word	index@(.nv.constant0._Z9Macro_rhoPdS_S_S_)
        /*0070*/ 	.short	0x0380
        /*0072*/ 	.short	0x0020


	//----- nvinfo : EIATTR_SW_WAR
	.align		4
.L_87:
        /*0074*/ 	.byte	0x04, 0x36
        /*0076*/ 	.short	(.L_89 - .L_88)
.L_88:
        /*0078*/ 	.word	0x00000008
.L_89:


//--------------------- .nv.info._Z21collision_propagationdddddPdS_S_S_S_S_S_S_S_S_S_S_S_ --------------------------
	.section	.nv.info._Z21collision_propagationdddddPdS_S_S_S_S_S_S_S_S_S_S_S_,"",@"SHT_CUDA_INFO"
	.sectionflags	@""
	.align	4


	//----- nvinfo : EIATTR_CUDA_API_VERSION
	.align		4
        /*0000*/ 	.byte	0x04, 0x37
        /*0002*/ 	.short	(.L_91 - .L_90)
.L_90:
        /*0004*/ 	.word	0x00000082


	//----- nvinfo : EIATTR_KPARAM_INFO
	.align		4
.L_91:
        /*0008*/ 	.byte	0x04, 0x17
        /*000a*/ 	.short	(.L_93 - .L_92)
.L_92:
        /*000c*/ 	.word	0x00000000
        /*0010*/ 	.short	0x0011
        /*0012*/ 	.short	0x0088
        /*0014*/ 	.byte	0x00, 0xf5, 0x21, 0x00


	//----- nvinfo : EIATTR_KPARAM_INFO
	.align		4
.L_93:
        /*0018*/ 	.byte	0x04, 0x17
        /*001a*/ 	.short	(.L_95 - .L_94)
.L_94:
        /*001c*/ 	.word	0x00000000
        /*0020*/ 	.short	0x0010
        /*0022*/ 	.short	0x0080
        /*0024*/ 	.byte	0x00, 0xf5, 0x21, 0x00


	//----- nvinfo : EIATTR_KPARAM_INFO
	.align		4
.L_95:
        /*0028*/ 	.byte	0x04, 0x17
        /*002a*/ 	.short	(.L_97 - .L_96)
.L_96:
        /*002c*/ 	.word	0x00000000
        /*0030*/ 	.short	0x000f
        /*0032*/ 	.short	0x0078
        /*0034*/ 	.byte	0x00, 0xf5, 0x21, 0x00


	//----- nvinfo : EIATTR_KPARAM_INFO
	.align		4
.L_97:
        /*0038*/ 	.byte	0x04, 0x17
        /*003a*/ 	.short	(.L_99 - .L_98)
.L_98:
        /*003c*/ 	.word	0x00000000
        /*0040*/ 	.short	0x000e
        /*0042*/ 	.short	0x0070
        /*0044*/ 	.byte	0x00, 0xf5, 0x21, 0x00


	//----- nvinfo : EIATTR_KPARAM_INFO
	.align		4
.L_99:
        /*0048*/ 	.byte	0x04, 0x17
        /*004a*/ 	.short	(.L_101 - .L_100)
.L_100:
        /*004c*/ 	.word	0x00000000
        /*0050*/ 	.short	0x000d
        /*0052*/ 	.short	0x0068
        /*0054*/ 	.byte	0x00, 0xf5, 0x21, 0x00


	//----- nvinfo : EIATTR_KPARAM_INFO
	.align		4
.L_101:
        /*0058*/ 	.byte	0x04, 0x17
        /*005a*/ 	.short	(.L_103 - .L_102)
.L_102:
        /*005c*/ 	.word	0x00000000
        /*0060*/ 	.short	0x000c
        /*0062*/ 	.short	0x0060
        /*0064*/ 	.byte	0x00, 0xf5, 0x21, 0x00


	//----- nvinfo : EIATTR_KPARAM_INFO
	.align		4
.L_103:
        /*0068*/ 	.byte	0x04, 0x17
        /*006a*/ 	.short	(.L_105 - .L_104)
.L_104:
        /*006c*/ 	.word	0x00000000
        /*0070*/ 	.short	0x000b
        /*0072*/ 	.short	0x0058
        /*0074*/ 	.byte	0x00, 0xf5, 0x21, 0x00


	//----- nvinfo : EIATTR_KPARAM_INFO
	.align		4
.L_105:
        /*0078*/ 	.byte	0x04, 0x17
        /*007a*/ 	.short	(.L_107 - .L_106)
.L_106:
        /*007c*/ 	.word	0x00000000
        /*0080*/ 	.short	0x000a
        /*0082*/ 	.short	0x0050
        /*0084*/ 	.byte	0x00, 0xf5, 0x21, 0x00


	//----- nvinfo : EIATTR_KPARAM_INFO
	.align		4
.L_107:
        /*0088*/ 	.byte	0x04, 0x17
        /*008a*/ 	.short	(.L_109 - .L_108)
.L_108:
        /*008c*/ 	.word	0x00000000
        /*0090*/ 	.short	0x0009
        /*0092*/ 	.short	0x0048
        /*0094*/ 	.byte	0x00, 0xf5, 0x21, 0x00


	//----- nvinfo : EIATTR_KPARAM_INFO
	.align		4
.L_109:
        /*0098*/ 	.byte	0x04, 0x17
        /*009a*/ 	.short	(.L_111 - .L_110)
.L_110:
        /*009c*/ 	.word	0x00000000
        /*00a0*/ 	.short	0x0008
        /*00a2*/ 	.short	0x0040
        /*00a4*/ 	.byte	0x00, 0xf5, 0x21, 0x00


	//----- nvinfo : EIATTR_KPARAM_INFO
	.align		4
.L_111:
        /*00a8*/ 	.byte	0x04, 0x17
        /*00aa*/ 	.short	(.L_113 - .L_112)
.L_112:
        /*00ac*/ 	.word	0x00000000
        /*00b0*/ 	.short	0x0007
        /*00b2*/ 	.short	0x0038
        /*00b4*/ 	.byte	0x00, 0xf5, 0x21, 0x00


	//----- nvinfo : EIATTR_KPARAM_INFO
	.align		4
.L_113:
        /*00b8*/ 	.byte	0x04, 0x17
        /*00ba*/ 	.short	(.L_115 - .L_114)
.L_114:
        /*00bc*/ 	.word	0x00000000
        /*00c0*/ 	.short	0x0006
        /*00c2*/ 	.short	0x0030
        /*00c4*/ 	.byte	0x00, 0xf5, 0x21, 0x00


	//----- nvinfo : EIATTR_KPARAM_INFO
	.align		4
.L_115:
        /*00c8*/ 	.byte	0x04, 0x17
        /*00ca*/ 	.short	(.L_117 - .L_116)
.L_116:
        /*00cc*/ 	.word	0x00000000
        /*00d0*/ 	.short	0x0005
        /*00d2*/ 	.short	0x0028
        /*00d4*/ 	.byte	0x00, 0xf5, 0x21, 0x00


	//----- nvinfo : EIATTR_KPARAM_INFO
	.align		4
.L_117:
        /*00d8*/ 	.byte	0x04, 0x17
        /*00da*/ 	.short	(.L_119 - .L_118)
.L_118:
        /*00dc*/ 	.word	0x00000000
        /*00e0*/ 	.short	0x0004
        /*00e2*/ 	.short	0x0020
        /*00e4*/ 	.byte	0x00, 0xf0, 0x21, 0x00


	//----- nvinfo : EIATTR_KPARAM_INFO
	.align		4
.L_119:
        /*00e8*/ 	.byte	0x04, 0x17
        /*00ea*/ 	.short	(.L_121 - .L_120)
.L_120:
        /*00ec*/ 	.word	0x00000000
        /*00f0*/ 	.short	0x0003
        /*00f2*/ 	.short	0x0018
        /*00f4*/ 	.byte	0x00, 0xf0, 0x21, 0x00


	//----- nvinfo : EIATTR_KPARAM_INFO
	.align		4
.L_121:
        /*00f8*/ 	.byte	0x04, 0x17
        /*00fa*/ 	.short	(.L_123 - .L_122)
.L_122:
        /*00fc*/ 	.word	0x00000000
        /*0100*/ 	.short	0x0002
        /*0102*/ 	.short	0x0010
        /*0104*/ 	.byte	0x00, 0xf0, 0x21, 0x00


	//----- nvinfo : EIATTR_KPARAM_INFO
	.align		4
.L_123:
        /*0108*/ 	.byte	0x04, 0x17
        /*010a*/ 	.short	(.L_125 - .L_124)
.L_124:
        /*010c*/ 	.word	0x00000000
        /*0110*/ 	.short	0x0001
        /*0112*/ 	.short	0x0008
        /*0114*/ 	.byte	0x00, 0xf0, 0x21, 0x00


	//----- nvinfo : EIATTR_KPARAM_INFO
	.align		4
.L_125:
        /*0118*/ 	.byte	0x04, 0x17
        /*011a*/ 	.short	(.L_127 - .L_126)
.L_126:
        /*011c*/ 	.word	0x00000000
        /*0120*/ 	.short	0x0000
        /*0122*/ 	.short	0x0000
        /*0124*/ 	.byte	0x00, 0xf0, 0x21, 0x00


	//----- nvinfo : EIATTR_SPARSE_MMA_MASK
	.align		4
.L_127:
        /*0128*/ 	.byte	0x03, 0x50
        /*012a*/ 	.short	0x0000


	//----- nvinfo : EIATTR_MAXREG_COUNT
	.align		4
        /*012c*/ 	.byte	0x03, 0x1b
        /*012e*/ 	.short	0x00ff


	//----- nvinfo : EIATTR_MERCURY_ISA_VERSION
	.align		4
        /*0130*/ 	.byte	0x03, 0x5f
        /*0132*/ 	.short	0x0101


	//----- nvinfo : EIATTR_VRC_CTA_INIT_COUNT
	.align		4
        /*0134*/ 	.byte	0x02, 0x4a
	.zero		1
	.zero		1


	//----- nvinfo : EIATTR_EXIT_INSTR_OFFSETS
	.align		4
        /*0138*/ 	.byte	0x04, 0x1c
        /*013a*/ 	.short	(.L_129 - .L_128)


	//   ....[0]....
.L_128:
        /*013c*/ 	.word	0x00000060


	//   ....[1]....
        /*0140*/ 	.word	0x00003120


	//   ....[2]....
        /*0144*/ 	.word	0x000031d0


	//----- nvinfo : EIATTR_CBANK_PARAM_SIZE
	.align		4
.L_129:
        /*0148*/ 	.byte	0x03, 0x19
        /*014a*/ 	.short	0x0090


	//----- nvinfo : EIATTR_PARAM_CBANK
	.align		4
        /*014c*/ 	.byte	0x04, 0x0a
        /*014e*/ 	.short	(.L_131 - .L_130)
	.align		4
.L_130:
        /*0150*/ 	.word	index@(.nv.constant0._Z21collision_propagationdddddPdS_S_S_S_S_S_S_S_S_S_S_S_)
        /*0154*/ 	.short	0x0380
        /*0156*/ 	.short	0x0090


	//----- nvinfo : EIATTR_SW_WAR
	.align		4
.L_131:
        /*0158*/ 	.byte	0x04, 0x36
        /*015a*/ 	.short	(.L_133 - .L_132)
.L_132:
        /*015c*/ 	.word	0x00000008
.L_133:


//--------------------- .nv.callgraph             --------------------------
	.section	.nv.callgraph,"",@"SHT_CUDA_CALLGRAPH"
	.align	4
	.sectionentsize	8
	.align		4
        /*0000*/ 	.word	0x00000000
	.align		4
        /*0004*/ 	.word	0xffffffff
	.align		4
        /*0008*/ 	.word	0x00000000
	.align		4
        /*000c*/ 	.word	0xfffffffe
	.align		4
        /*0010*/ 	.word	0x00000000
	.align		4
        /*0014*/ 	.word	0xfffffffd
	.align		4
        /*0018*/ 	.word	0x00000000
	.align		4
        /*001c*/ 	.word	0xfffffffc


//--------------------- .text._Z7Macro_uddPdS_S_S_S_S_S_S_S_ --------------------------
	.section	.text._Z7Macro_uddPdS_S_S_S_S_S_S_S_,"ax",@progbits
	.align	128
        .global         _Z7Macro_uddPdS_S_S_S_S_S_S_S_
        .type           _Z7Macro_uddPdS_S_S_S_S_S_S_S_,@function
        .size           _Z7Macro_uddPdS_S_S_S_S_S_S_S_,(.L_x_21 - _Z7Macro_uddPdS_S_S_S_S_S_S_S_)
        .other          _Z7Macro_uddPdS_S_S_S_S_S_S_S_,@"STO_CUDA_ENTRY STV_DEFAULT"
_Z7Macro_uddPdS_S_S_S_S_S_S_S_:
.text._Z7Macro_uddPdS_S_S_S_S_S_S_S_:
[----:B------:R-:W-:Y:S01]  /*0000*/  LDC R1, c[0x0][0x37c] ;  /* 0x0000df00ff017b82 */ /* 0x000fe20000000800 */
[----:B------:R-:W0:Y:S01]  /*0010*/  S2R R3, SR_CTAID.X ;  /* 0x0000000000037919 */ /* 0x000e220000002500 */
[----:B------:R-:W0:Y:S02]  /*0020*/  S2R R0, SR_TID.X ;  /* 0x0000000000007919 */ /* 0x000e240000002100 */
[----:B0-----:R-:W-:-:S04]  /*0030*/  IMAD R3, R3, 0x80, R0 ;  /* 0x0000008003037824 */ /* 0x001fc800078e0200 */
[----:B------:R-:W-:-:S05]  /*0040*/  VIADD R54, R3, 0x10 ;  /* 0x0000001003367836 */ /* 0x000fca0000000000 */
[----:B------:R-:W-:-:S13]  /*0050*/  ISETP.GT.AND P0, PT, R54, 0x110, PT ;  /* 0x000001103600780c */ /* 0x000fda0003f04270 */
[----:B------:R-:W-:Y:S05]  /*0060*/  @P0 EXIT ;  /* 0x000000000000094d */ /* 0x000fea0003800000 */
[----:B------:R-:W0:Y:S01]  /*0070*/  S2R R5, SR_CTAID.Y ;  /* 0x0000000000057919 */ /* 0x000e220000002600 */
[----:B------:R-:W1:Y:S01]  /*0080*/  LDCU.128 UR8, c[0x0][0x3b0] ;  /* 0x00007600ff0877ac */ /* 0x000e620008000c00 */
[----:B------:R-:W2:Y:S01]  /*0090*/  LDCU.64 UR4, c[0x0][0x358] ;  /* 0x00006b00ff0477ac */ /* 0x000ea20008000a00 */
[----:B------:R-:W3:Y:S01]  /*00a0*/  LDCU.64 UR6, c[0x0][0x3d0] ;  /* 0x00007a00ff0677ac */ /* 0x000ee20008000a00 */
[----:B------:R-:W4:Y:S01]  /*00b0*/  LDCU.128 UR12, c[0x0][0x3c0] ;  /* 0x00007800ff0c77ac */ /* 0x000f220008000c00 */
[----:B0-----:R-:W-:-:S05]  /*00c0*/  IMAD R35, R5, 0x120, RZ ;  /* 0x0000012005237824 */ /* 0x001fca00078e02ff */
[----:B------:R-:W-:-:S04]  /*00d0*/  IADD3 R2, P0, PT, R54, R35, RZ ;  /* 0x0000002336027210 */ /* 0x000fc80007f1e0ff */
[----:B------:R-:W-:Y:S01]  /*00e0*/  LEA.HI.X.SX32 R7, R54, RZ, 0x1, P0 ;  /* 0x000000ff36077211 */ /* 0x000fe200000f0eff */
[----:B------:R-:W-:-:S03]  /*00f0*/  IMAD.SHL.U32 R0, R2, 0x8, RZ ;  /* 0x0000000802007824 */ /* 0x000fc600078e00ff */
[----:B------:R-:W-:Y:S02]  /*0100*/  SHF.L.U64.HI R2, R2, 0x3, R7 ;  /* 0x0000000302027819 */ /* 0x000fe40000010207 */
[----:B-1----:R-:W-:-:S04]  /*0110*/  IADD3 R6, P0, PT, R0, UR8, RZ ;  /* 0x0000000800067c10 */ /* 0x002fc8000ff1e0ff */
[----:B------:R-:W-:-:S05]  /*0120*/  IADD3.X R7, PT, PT, R2, UR9, RZ, P0, !PT ;  /* 0x0000000902077c10 */ /* 0x000fca00087fe4ff */
[----:B--2---:R-:W2:Y:S01]  /*0130*/  LDG.E.64 R28, desc[UR4][R6.64+0x900] ;  /* 0x00090004061c7981 */ /* 0x004ea2000c1e1b00 */
[C---:B---3--:R-:W-:Y:S02]  /*0140*/  IADD3 R26, P1, PT, R0.reuse, UR6, RZ ;  /* 0x00000006001a7c10 */ /* 0x048fe4000ff3e0ff */
[----:B----4-:R-:W-:Y:S02]  /*0150*/  IADD3 R30, P0, PT, R0, UR12, RZ ;  /* 0x0000000c001e7c10 */ /* 0x010fe4000ff1e0ff */
[----:B------:R-:W-:Y:S01]  /*0160*/  IADD3.X R27, PT, PT, R2, UR7, RZ, P1, !PT ;  /* 0x00000007021b7c10 */ /* 0x000fe20008ffe4ff */
[C---:B------:R-:W-:Y:S01]  /*0170*/  VIADD R4, R3.reuse, 0x102 ;  /* 0x0000010203047836 */ /* 0x040fe20000000000 */
[----:B------:R-:W-:Y:S01]  /*0180*/  IADD3 R32, P2, PT, R26, 0x1000000, RZ ;  /* 0x010000001a207810 */ /* 0x000fe20007f5e0ff */
[----:B------:R-:W-:Y:S01]  /*0190*/  VIADD R36, R3, 0x100 ;  /* 0x0000010003247836 */ /* 0x000fe20000000000 */
[----:B------:R-:W-:Y:S01]  /*01a0*/  IADD3 R8, P1, PT, R0, UR10, RZ ;  /* 0x0000000a00087c10 */ /* 0x000fe2000ff3e0ff */
[----:B------:R-:W5:Y:S01]  /*01b0*/  LDG.E.64 R10, desc[UR4][R26.64+0x242400] ;  /* 0x242400041a0a7981 */ /* 0x000f62000c1e1b00 */
[----:B------:R-:W-:Y:S01]  /*01c0*/  IADD3.X R33, PT, PT, RZ, R27, RZ, P2, !PT ;  /* 0x0000001bff217210 */ /* 0x000fe200017fe4ff */
[----:B------:R-:W0:Y:S01]  /*01d0*/  LDCU.64 UR6, c[0x0][0x3a8] ;  /* 0x00007500ff0677ac */ /* 0x000e220008000a00 */
[C---:B------:R-:W-:Y:S01]  /*01e0*/  IADD3.X R31, PT, PT, R2.reuse, UR13, RZ, P0, !PT ;  /* 0x0000000d021f7c10 */ /* 0x040fe200087fe4ff */
[----:B------:R-:W5:Y:S01]  /*01f0*/  LDG.E.64 R12, desc[UR4][R26.64+0x483f00] ;  /* 0x483f00041a0c7981 */ /* 0x000f62000c1e1b00 */
[----:B------:R-:W-:-:S03]  /*0200*/  IADD3.X R9, PT, PT, R2, UR11, RZ, P1, !PT ;  /* 0x0000000b02097c10 */ /* 0x000fc60008ffe4ff */
[----:B------:R1:W5:Y:S01]  /*0210*/  LDG.E.64 R14, desc[UR4][R26.64+0x6c5a00] ;  /* 0x6c5a00041a0e7981 */ /* 0x000362000c1e1b00 */
[----:B------:R-:W-:Y:S01]  /*0220*/  IMAD.HI R3, R4, 0x7f807f81, RZ ;  /* 0x7f807f8104037827 */ /* 0x000fe200078e02ff */
[----:B------:R-:W3:Y:S02]  /*0230*/  LDCU.128 UR8, c[0x0][0x390] ;  /* 0x00007200ff0877ac */ /* 0x000ee40008000c00 */
[----:B------:R-:W5:Y:S04]  /*0240*/  LDG.E.64 R16, desc[UR4][R32.64+-0x6f8b00] ;  /* 0x9075000420107981 */ /* 0x000f68000c1e1b00 */
[----:B------:R-:W5:Y:S01]  /*0250*/  LDG.E.64 R18, desc[UR4][R32.64+-0x4b7000] ;  /* 0xb490000420127981 */ /* 0x000f62000c1e1b00 */
[----:B-1----:R-:W1:Y:S03]  /*0260*/  LDC.64 R26, c[0x0][0x398] ;  /* 0x0000e600ff1a7b82 */ /* 0x002e660000000a00 */
[----:B------:R-:W5:Y:S04]  /*0270*/  LDG.E.64 R20, desc[UR4][R32.64+-0x275500] ;  /* 0xd8ab000420147981 */ /* 0x000f68000c1e1b00 */
[----:B------:R-:W5:Y:S04]  /*0280*/  LDG.E.64 R22, desc[UR4][R32.64+-0x33a00] ;  /* 0xfcc6000420167981 */ /* 0x000f68000c1e1b00 */
[----:B------:R4:W5:Y:S04]  /*0290*/  LDG.E.64 R24, desc[UR4][R32.64+0x20e100] ;  /* 0x20e1000420187981 */ /* 0x000968000c1e1b00 */
[----:B--2---:R2:W-:Y:S04]  /*02a0*/  STG.E.64 desc[UR4][R30.64+0x900], R28 ;  /* 0x0009001c1e007986 */ /* 0x0045e8000c101b04 */
[----:B------:R-:W3:Y:S01]  /*02b0*/  LDG.E.64 R38, desc[UR4][R8.64+0x900] ;  /* 0x0009000408267981 */ /* 0x000ee2000c1e1b00 */
[----:B------:R-:W-:Y:S01]  /*02c0*/  SHF.R.U32.HI R34, RZ, 0x1f, R3 ;  /* 0x0000001fff227819 */ /* 0x000fe20000011603 */
[----:B------:R-:W-:Y:S01]  /*02d0*/  IMAD.HI R37, R36, 0x7f807f81, RZ ;  /* 0x7f807f8124257827 */ /* 0x000fe200078e02ff */
[----:B--2---:R-:W2:Y:S02]  /*02e0*/  LDC.64 R28, c[0x0][0x3a8] ;  /* 0x0000ea00ff1c7b82 */ /* 0x004ea40000000a00 */
[----:B------:R-:W-:-:S06]  /*02f0*/  LEA.HI.SX32 R3, R3, R34, 0x19 ;  /* 0x0000002203037211 */ /* 0x000fcc00078fcaff */
[----:B------:R-:W3:Y:S01]  /*0300*/  LDC.64 R30, c[0x0][0x390] ;  /* 0x0000e400ff1e7b82 */ /* 0x000ee20000000a00 */
[----:B----4-:R-:W-:Y:S01]  /*0310*/  SHF.R.U32.HI R32, RZ, 0x1f, R37 ;  /* 0x0000001fff207819 */ /* 0x010fe20000011625 */
[----:B------:R-:W-:Y:S01]  /*0320*/  IMAD R3, R3, -0x101, R4 ;  /* 0xfffffeff03037824 */ /* 0x000fe200078e0204 */
[----:B------:R-:W-:Y:S02]  /*0330*/  IADD3 R4, PT, PT, R35, 0x120, RZ ;  /* 0x0000012023047810 */ /* 0x000fe40007ffe0ff */
[----:B------:R-:W-:Y:S02]  /*0340*/  IADD3 R40, P0, PT, R0, UR14, RZ ;  /* 0x0000000e00287c10 */ /* 0x000fe4000ff1e0ff */
[----:B------:R-:W-:Y:S02]  /*0350*/  LEA.HI.SX32 R37, R37, R32, 0x19 ;  /* 0x0000002025257211 */ /* 0x000fe400078fcaff */
[----:B------:R-:W-:Y:S02]  /*0360*/  IADD3 R3, PT, PT, R4, 0x10, R3 ;  /* 0x0000001004037810 */ /* 0x000fe40007ffe003 */
[----:B------:R-:W-:Y:S01]  /*0370*/  IADD3.X R41, PT, PT, R2, UR15, RZ, P0, !PT ;  /* 0x0000000f02297c10 */ /* 0x000fe200087fe4ff */
[----:B------:R-:W-:Y:S01]  /*0380*/  IMAD R37, R37, -0x101, R36 ;  /* 0xfffffeff25257824 */ /* 0x000fe200078e0224 */
[----:B0-----:R-:W-:Y:S01]  /*0390*/  IADD3 R32, P0, PT, R0, UR6, RZ ;  /* 0x0000000600207c10 */ /* 0x001fe2000ff1e0ff */
[----:B--2---:R-:W-:-:S03]  /*03a0*/  IMAD.WIDE.U32 R46, R3, 0x8, R28 ;  /* 0x00000008032e7825 */ /* 0x004fc600078e001c */
[----:B------:R-:W-:Y:S02]  /*03b0*/  IADD3.X R33, PT, PT, R2, UR7, RZ, P0, !PT ;  /* 0x0000000702217c10 */ /* 0x000fe400087fe4ff */
[----:B------:R-:W-:Y:S01]  /*03c0*/  IADD3 R4, PT, PT, R4, 0x10, R37 ;  /* 0x0000001004047810 */ /* 0x000fe20007ffe025 */
[----:B-1----:R-:W-:Y:S01]  /*03d0*/  IMAD.WIDE.U32 R50, R3, 0x8, R26 ;  /* 0x0000000803327825 */ /* 0x002fe200078e001a */
[----:B------:R-:W-:-:S03]  /*03e0*/  ISETP.NE.AND P0, PT, R5, RZ, PT ;  /* 0x000000ff0500720c */ /* 0x000fc60003f05270 */
[----:B---3--:R-:W-:Y:S01]  /*03f0*/  IMAD.WIDE.U32 R42, R3, 0x8, R30 ;  /* 0x00000008032a7825 */ /* 0x008fe200078e001e */
[----:B------:R-:W-:-:S03]  /*0400*/  IADD3 R34, P1, PT, R0, UR10, RZ ;  /* 0x0000000a00227c10 */ /* 0x000fc6000ff3e0ff */
[----:B------:R-:W-:Y:S01]  /*0410*/  IMAD.WIDE.U32 R52, R4, 0x8, R28 ;  /* 0x0000000804347825 */ /* 0x000fe200078e001c */
[----:B------:R-:W-:-:S03]  /*0420*/  IADD3.X R35, PT, PT, R2, UR11, RZ, P1, !PT ;  /* 0x0000000b02237c10 */ /* 0x000fc60008ffe4ff */
[C---:B------:R-:W-:Y:S01]  /*0430*/  IMAD.WIDE.U32 R44, R4.reuse, 0x8, R26 ;  /* 0x00000008042c7825 */ /* 0x040fe200078e001a */
[----:B------:R0:W-:Y:S04]  /*0440*/  STG.E.64 desc[UR4][R40.64+0x900], R38 ;  /* 0x0009002628007986 */ /* 0x0001e8000c101b04 */
[----:B------:R-:W2:Y:S04]  /*0450*/  LDG.E.64 R36, desc[UR4][R32.64+0x900] ;  /* 0x0009000420247981 */ /* 0x000ea8000c1e1b00 */
[----:B------:R-:W2:Y:S04]  /*0460*/  LDG.E.64 R46, desc[UR4][R46.64] ;  /* 0x000000042e2e7981 */ /* 0x000ea8000c1e1b00 */
[----:B------:R-:W3:Y:S01]  /*0470*/  LDG.E.64 R42, desc[UR4][R42.64] ;  /* 0x000000042a2a7981 */ /* 0x000ee2000c1e1b00 */
[----:B0-----:R-:W-:-:S03]  /*0480*/  IMAD.WIDE.U32 R40, R4, 0x8, R30 ;  /* 0x0000000804287825 */ /* 0x001fc600078e001e */
[----:B------:R-:W4:Y:S01]  /*0490*/  LDG.E.64 R50, desc[UR4][R50.64] ;  /* 0x0000000432327981 */ /* 0x000f22000c1e1b00 */
[----:B------:R-:W-:-:S03]  /*04a0*/  IADD3 R38, P1, PT, R0, UR8, RZ ;  /* 0x0000000800267c10 */ /* 0x000fc6000ff3e0ff */
[----:B------:R-:W4:Y:S04]  /*04b0*/  LDG.E.64 R52, desc[UR4][R52.64] ;  /* 0x0000000434347981 */ /* 0x000f28000c1e1b00 */
[----:B------:R-:W4:Y:S01]  /*04c0*/  LDG.E.64 R40, desc[UR4][R40.64] ;  /* 0x0000000428287981 */ /* 0x000f22000c1e1b00 */
[----:B------:R-:W-:-:S03]  /*04d0*/  IADD3.X R39, PT, PT, R2, UR9, RZ, P1, !PT ;  /* 0x0000000902277c10 */ /* 0x000fc60008ffe4ff */
[----:B------:R-:W4:Y:S04]  /*04e0*/  LDG.E.64 R44, desc[UR4][R44.64] ;  /* 0x000000042c2c7981 */ /* 0x000f28000c1e1b00 */
[----:B------:R-:W4:Y:S04]  /*04f0*/  @!P0 LDG.E.64 R48, desc[UR4][R34.64+0x900] ;  /* 0x0009000422308981 */ /* 0x000f28000c1e1b00 */
[----:B------:R-:W4:Y:S01]  /*0500*/  @!P0 LDG.E.64 R58, desc[UR4][R38.64+0x900] ;  /* 0x00090004263a8981 */ /* 0x000f22000c1e1b00 */
[----:B------:R-:W-:Y:S01]  /*0510*/  UMOV UR6, 0x1c71c71c ;  /* 0x1c71c71c00067882 */ /* 0x000fe20000000000 */
[----:B------:R-:W-:Y:S01]  /*0520*/  UMOV UR7, 0x3fbc71c7 ;  /* 0x3fbc71c700077882 */ /* 0x000fe20000000000 */
[----:B------:R-:W-:Y:S01]  /*0530*/  UMOV UR8, 0x1c71c71c ;  /* 0x1c71c71c00087882 */ /* 0x000fe20000000000 */
[----:B------:R-:W-:Y:S01]  /*0540*/  UMOV UR9, 0x3fbc71c7 ;  /* 0x3fbc71c700097882 */ /* 0x000fe20000000000 */
[----:B------:R-:W-:Y:S01]  /*0550*/  UMOV UR10, 0x1c71c71c ;  /* 0x1c71c71c000a7882 */ /* 0x000fe20000000000 */
[----:B------:R-:W-:Y:S01]  /*0560*/  UMOV UR11, 0x3f9c71c7 ;  /* 0x3f9c71c7000b7882 */ /* 0x000fe20000000000 */
[----:B--2---:R-:W-:-:S02]  /*0570*/  DADD R46, R46, -R36 ;  /* 0x000000002e2e7229 */ /* 0x004fc40000000824 */
[----:B---3--:R-:W-:Y:S02]  /*0580*/  DFMA R42, R42, UR6, RZ ;  /* 0x000000062a2a7c2b */ /* 0x008fe400080000ff */
[----:B----4-:R-:W-:-:S04]  /*0590*/  DFMA R50, R50, UR6, RZ ;  /* 0x0000000632327c2b */ /* 0x010fc800080000ff */
[----:B------:R-:W-:Y:S02]  /*05a0*/  DFMA R46, R46, UR6, RZ ;  /* 0x000000062e2e7c2b */ /* 0x000fe400080000ff */
[----:B------:R-:W-:Y:S02]  /*05b0*/  DADD R52, -R36, R52 ;  /* 0x0000000024347229 */ /* 0x000fe40000000134 */
[----:B------:R-:W-:Y:S02]  /*05c0*/  DFMA R40, R40, -UR8, R42 ;  /* 0x8000000828287c2b */ /* 0x000fe4000800002a */
[----:B------:R-:W-:Y:S02]  /*05d0*/  DFMA R44, R44, -UR8, R50 ;  /* 0x800000082c2c7c2b */ /* 0x000fe40008000032 */
[----:B------:R-:W-:Y:S02]  /*05e0*/  @!P0 DFMA R42, R48, -UR8, RZ ;  /* 0x80000008302a8c2b */ /* 0x000fe400080000ff */
[----:B------:R-:W-:Y:S01]  /*05f0*/  DFMA R52, R52, UR6, R46 ;  /* 0x0000000634347c2b */ /* 0x000fe2000800002e */
[----:B------:R-:W-:Y:S01]  /*0600*/  UMOV UR7, 0x3f9c71c7 ;  /* 0x3f9c71c700077882 */ /* 0x000fe20000000000 */
[----:B------:R-:W-:-:S02]  /*0610*/  @!P0 DFMA R50, R58, -UR8, RZ ;  /* 0x800000083a328c2b */ /* 0x000fc400080000ff */
[C---:B------:R-:W-:Y:S02]  /*0620*/  @!P0 DFMA R46, R48.reuse, -UR6, R44 ;  /* 0x80000006302e8c2b */ /* 0x040fe4000800002c */
[----:B------:R-:W-:-:S04]  /*0630*/  @!P0 DFMA R42, R48, -UR6, R42 ;  /* 0x80000006302a8c2b */ /* 0x000fc8000800002a */
[----:B------:R-:W-:Y:S02]  /*0640*/  @!P0 DFMA R50, R58, -UR6, R50 ;  /* 0x800000063a328c2b */ /* 0x000fe40008000032 */
[C---:B------:R-:W-:Y:S02]  /*0650*/  @!P0 DFMA R46, R48.reuse, UR10, R46 ;  /* 0x0000000a302e8c2b */ /* 0x040fe4000800002e */
[----:B------:R-:W-:Y:S02]  /*0660*/  @!P0 DFMA R42, R48, -UR6, R42 ;  /* 0x80000006302a8c2b */ /* 0x000fe4000800002a */
[C---:B------:R-:W-:Y:S02]  /*0670*/  @!P0 DFMA R48, R58.reuse, -UR6, R40 ;  /* 0x800000063a308c2b */ /* 0x040fe40008000028 */
[----:B------:R-:W-:-:S06]  /*0680*/  @!P0 DFMA R50, R58, -UR6, R50 ;  /* 0x800000063a328c2b */ /* 0x000fcc0008000032 */
[----:B------:R-:W-:Y:S01]  /*0690*/  @!P0 DFMA R58, R58, UR10, R48 ;  /* 0x0000000a3a3a8c2b */ /* 0x000fe20008000030 */
[----:B------:R-:W-:Y:S10]  /*06a0*/  @!P0 BRA `(.L_x_0) ;  /* 0x0000000000a48947 */ /* 0x000ff40003800000 */
[----:B------:R-:W-:Y:S02]  /*06b0*/  IMAD R57, R5, 0x120, R54 ;  /* 0x0000012005397824 */ /* 0x000fe400078e0236 */
[----:B------:R-:W-:Y:S02]  /*06c0*/  VIADD R59, R4, 0xfffffee0 ;  /* 0xfffffee0043b7836 */ /* 0x000fe40000000000 */
[----:B------:R-:W-:-:S04]  /*06d0*/  IMAD.WIDE R46, R57, 0x8, R28 ;  /* 0x00000008392e7825 */ /* 0x000fc800078e021c */
[--C-:B------:R-:W-:Y:S02]  /*06e0*/  IMAD.WIDE R60, R57, 0x8, R26.reuse ;  /* 0x00000008393c7825 */ /* 0x100fe400078e021a */
[----:B------:R-:W2:Y:S04]  /*06f0*/  LDG.E.64 R46, desc[UR4][R46.64] ;  /* 0x000000042e2e7981 */ /* 0x000ea8000c1e1b00 */
[----:B------:R-:W3:Y:S01]  /*0700*/  LDG.E.64 R48, desc[UR4][R60.64] ;  /* 0x000000043c307981 */ /* 0x000ee2000c1e1b00 */
[----:B------:R-:W-:-:S04]  /*0710*/  IMAD.WIDE.U32 R54, R59, 0x8, R26 ;  /* 0x000000083b367825 */ /* 0x000fc800078e001a */
[--C-:B------:R-:W-:Y:S01]  /*0720*/  IMAD.WIDE R56, R57, 0x8, R30.reuse ;  /* 0x0000000839387825 */ /* 0x100fe200078e021e */
[----:B------:R0:W4:Y:S03]  /*0730*/  LDG.E.64 R42, desc[UR4][R54.64] ;  /* 0x00000004362a7981 */ /* 0x000126000c1e1b00 */
[C---:B------:R-:W-:Y:S02]  /*0740*/  IMAD.WIDE.U32 R50, R59.reuse, 0x8, R30 ;  /* 0x000000083b327825 */ /* 0x040fe400078e001e */
[----:B------:R-:W4:Y:S04]  /*0750*/  LDG.E.64 R56, desc[UR4][R56.64] ;  /* 0x0000000438387981 */ /* 0x000f28000c1e1b00 */
[----:B------:R-:W4:Y:S01]  /*0760*/  LDG.E.64 R50, desc[UR4][R50.64] ;  /* 0x0000000432327981 */ /* 0x000f22000c1e1b00 */
[----:B------:R-:W-:Y:S01]  /*0770*/  UMOV UR12, 0x1c71c71c ;  /* 0x1c71c71c000c7882 */ /* 0x000fe20000000000 */
[----:B------:R-:W-:Y:S01]  /*0780*/  UMOV UR13, 0x3fbc71c7 ;  /* 0x3fbc71c7000d7882 */ /* 0x000fe20000000000 */
[----:B------:R-:W-:-:S04]  /*0790*/  IMAD.WIDE.U32 R58, R59, 0x8, R28 ;  /* 0x000000083b3a7825 */ /* 0x000fc800078e001c */
[----:B0-----:R-:W-:Y:S01]  /*07a0*/  VIADD R55, R3, 0xfffffee0 ;  /* 0xfffffee003377836 */ /* 0x001fe20000000000 */
[----:B--2---:R-:W-:Y:S02]  /*07b0*/  DADD R46, -R36, R46 ;  /* 0x00000000242e7229 */ /* 0x004fe4000000012e */
[----:B---3--:R-:W-:-:S06]  /*07c0*/  DFMA R48, R48, -UR8, RZ ;  /* 0x8000000830307c2b */ /* 0x008fcc00080000ff */
[----:B------:R-:W-:Y:S02]  /*07d0*/  DFMA R52, R46, UR12, R52 ;  /* 0x0000000c2e347c2b */ /* 0x000fe40008000034 */
[C---:B----4-:R-:W-:Y:S02]  /*07e0*/  DFMA R46, R42.reuse, -UR6, R44 ;  /* 0x800000062a2e7c2b */ /* 0x050fe4000800002c */
[----:B------:R-:W-:Y:S01]  /*07f0*/  DFMA R42, R42, -UR6, R48 ;  /* 0x800000062a2a7c2b */ /* 0x000fe20008000030 */
[----:B------:R-:W2:Y:S01]  /*0800*/  LDG.E.64 R48, desc[UR4][R58.64] ;  /* 0x000000043a307981 */ /* 0x000ea2000c1e1b00 */
[----:B------:R-:W-:Y:S01]  /*0810*/  DFMA R56, R56, -UR8, RZ ;  /* 0x8000000838387c2b */ /* 0x000fe200080000ff */
[----:B------:R-:W-:Y:S01]  /*0820*/  IMAD.WIDE.U32 R44, R55, 0x8, R28 ;  /* 0x00000008372c7825 */ /* 0x000fe200078e001c */
[----:B------:R-:W-:-:S05]  /*0830*/  DFMA R40, R50, -UR6, R40 ;  /* 0x8000000632287c2b */ /* 0x000fca0008000028 */
[----:B------:R-:W3:Y:S01]  /*0840*/  LDG.E.64 R44, desc[UR4][R44.64] ;  /* 0x000000042c2c7981 */ /* 0x000ee2000c1e1b00 */
[----:B------:R-:W-:Y:S01]  /*0850*/  DFMA R50, R50, -UR6, R56 ;  /* 0x8000000632327c2b */ /* 0x000fe20008000038 */
[----:B------:R-:W-:-:S04]  /*0860*/  IMAD.WIDE.U32 R56, R55, 0x8, R26 ;  /* 0x0000000837387825 */ /* 0x000fc800078e001a */
[----:B------:R-:W-:Y:S02]  /*0870*/  IMAD.WIDE.U32 R54, R55, 0x8, R30 ;  /* 0x0000000837367825 */ /* 0x000fe400078e001e */
[----:B------:R-:W4:Y:S04]  /*0880*/  LDG.E.64 R56, desc[UR4][R56.64] ;  /* 0x0000000438387981 */ /* 0x000f28000c1e1b00 */
[----:B------:R-:W4:Y:S01]  /*0890*/  LDG.E.64 R54, desc[UR4][R54.64] ;  /* 0x0000000436367981 */ /* 0x000f22000c1e1b00 */
[----:B------:R-:W-:Y:S01]  /*08a0*/  ISETP.GT.U32.AND P0, PT, R5, 0x3ff, PT ;  /* 0x000003ff0500780c */ /* 0x000fe20003f04070 */
[----:B--2---:R-:W-:-:S08]  /*08b0*/  DADD R48, -R36, R48 ;  /* 0x0000000024307229 */ /* 0x004fd00000000130 */
[----:B------:R-:W-:Y:S02]  /*08c0*/  DFMA R48, R48, UR10, R52 ;  /* 0x0000000a30307c2b */ /* 0x000fe40008000034 */
[----:B---3--:R-:W-:Y:S02]  /*08d0*/  DADD R52, -R36, R44 ;  /* 0x0000000024347229 */ /* 0x008fe4000000012c */
[C---:B----4-:R-:W-:Y:S02]  /*08e0*/  DFMA R46, R56.reuse, UR10, R46 ;  /* 0x0000000a382e7c2b */ /* 0x050fe4000800002e */
[----:B------:R-:W-:Y:S02]  /*08f0*/  DFMA R42, R56, -UR6, R42 ;  /* 0x80000006382a7c2b */ /* 0x000fe4000800002a */
[C---:B------:R-:W-:Y:S02]  /*0900*/  DFMA R58, R54.reuse, UR10, R40 ;  /* 0x0000000a363a7c2b */ /* 0x040fe40008000028 */
[----:B------:R-:W-:-:S02]  /*0910*/  DFMA R50, R54, -UR6, R50 ;  /* 0x8000000636327c2b */ /* 0x000fc40008000032 */
[----:B------:R-:W-:Y:S01]  /*0920*/  DFMA R52, R52, UR10, R48 ;  /* 0x0000000a34347c2b */ /* 0x000fe20008000030 */
[----:B------:R-:W-:Y:S10]  /*0930*/  @P0 BRA `(.L_x_1) ;  /* 0x0000000000900947 */ /* 0x000ff40003800000 */
.L_x_0:
[----:B------:R-:W-:Y:S01]  /*0940*/  IADD3 R55, PT, PT, R3, 0x120, RZ ;  /* 0x0000012003377810 */ /* 0x000fe20007ffe0ff */
[----:B------:R-:W-:Y:S01]  /*0950*/  VIADD R3, R4, 0x120 ;  /* 0x0000012004037836 */ /* 0x000fe20000000000 */
[----:B------:R-:W2:Y:S04]  /*0960*/  LDG.E.64 R38, desc[UR4][R38.64+0x1200] ;  /* 0x0012000426267981 */ /* 0x000ea8000c1e1b00 */
[----:B------:R-:W3:Y:S01]  /*0970*/  LDG.E.64 R4, desc[UR4][R32.64+0x1200] ;  /* 0x0012000420047981 */ /* 0x000ee2000c1e1b00 */
[----:B------:R-:W-:-:S03]  /*0980*/  IMAD.WIDE.U32 R44, R55, 0x8, R28 ;  /* 0x00000008372c7825 */ /* 0x000fc600078e001c */
[----:B------:R-:W4:Y:S01]  /*0990*/  LDG.E.64 R48, desc[UR4][R34.64+0x1200] ;  /* 0x0012000422307981 */ /* 0x000f22000c1e1b00 */
        /* <DEDUP_REMOVED lines=9> */
[----:B------:R-:W4:Y:S04]  /*0a30*/  LDG.E.64 R26, desc[UR4][R26.64] ;  /* 0x000000041a1a7981 */ /* 0x000f28000c1e1b00 */
[----:B------:R-:W4:Y:S01]  /*0a40*/  LDG.E.64 R30, desc[UR4][R30.64] ;  /* 0x000000041e1e7981 */ /* 0x000f22000c1e1b00 */
[----:B------:R-:W-:Y:S01]  /*0a50*/  UMOV UR8, 0x1c71c71c ;  /* 0x1c71c71c00087882 */ /* 0x000fe20000000000 */
[----:B------:R-:W-:Y:S01]  /*0a60*/  UMOV UR9, 0x3fbc71c7 ;  /* 0x3fbc71c700097882 */ /* 0x000fe20000000000 */
[----:B---3--:R-:W-:Y:S02]  /*0a70*/  DADD R4, -R36, R4 ;  /* 0x0000000024047229 */ /* 0x008fe40000000104 */
[----:B--2---:R-:W-:Y:S02]  /*0a80*/  DFMA R38, R38, UR8, R50 ;  /* 0x0000000826267c2b */ /* 0x004fe40008000032 */
[----:B----4-:R-:W-:-:S04]  /*0a90*/  DFMA R48, R48, UR8, R42 ;  /* 0x0000000830307c2b */ /* 0x010fc8000800002a */
[----:B------:R-:W-:Y:S02]  /*0aa0*/  DFMA R4, R4, UR8, R52 ;  /* 0x0000000804047c2b */ /* 0x000fe40008000034 */
[----:B------:R-:W-:Y:S02]  /*0ab0*/  DADD R44, -R36, R44 ;  /* 0x00000000242c7229 */ /* 0x000fe4000000012c */
[C---:B------:R-:W-:Y:S02]  /*0ac0*/  DFMA R46, R40.reuse, UR10, R46 ;  /* 0x0000000a282e7c2b */ /* 0x040fe4000800002e */
[----:B------:R-:W-:Y:S02]  /*0ad0*/  DFMA R48, R40, UR10, R48 ;  /* 0x0000000a28307c2b */ /* 0x000fe40008000030 */
[C---:B------:R-:W-:Y:S02]  /*0ae0*/  DFMA R58, R54.reuse, UR10, R58 ;  /* 0x0000000a363a7c2b */ /* 0x040fe4000800003a */
[----:B------:R-:W-:-:S02]  /*0af0*/  DFMA R38, R54, UR10, R38 ;  /* 0x0000000a36267c2b */ /* 0x000fc40008000026 */
[----:B------:R-:W-:Y:S02]  /*0b00*/  DFMA R44, R44, UR10, R4 ;  /* 0x0000000a2c2c7c2b */ /* 0x000fe40008000004 */
[----:B------:R-:W-:Y:S02]  /*0b10*/  DADD R36, -R36, R28 ;  /* 0x0000000024247229 */ /* 0x000fe4000000011c */
[C---:B------:R-:W-:Y:S02]  /*0b20*/  DFMA R4, R26.reuse, -UR6, R46 ;  /* 0x800000061a047c2b */ /* 0x040fe4000800002e */
[----:B------:R-:W-:Y:S02]  /*0b30*/  DFMA R26, R26, UR10, R48 ;  /* 0x0000000a1a1a7c2b */ /* 0x000fe40008000030 */
[C---:B------:R-:W-:Y:S02]  /*0b40*/  DFMA R28, R30.reuse, -UR6, R58 ;  /* 0x800000061e1c7c2b */ /* 0x040fe4000800003a */
[----:B------:R-:W-:-:S02]  /*0b50*/  DFMA R30, R30, UR10, R38 ;  /* 0x0000000a1e1e7c2b */ /* 0x000fc40008000026 */
[----:B------:R-:W-:Y:S01]  /*0b60*/  DFMA R52, R36, UR10, R44 ;  /* 0x0000000a24347c2b */ /* 0x000fe2000800002c */
[----:B------:R-:W-:Y:S10]  /*0b70*/  BRA `(.L_x_2) ;  /* 0x0000000000307947 */ /* 0x000ff40003800000 */
.L_x_1:
[----:B------:R-:W2:Y:S04]  /*0b80*/  LDG.E.64 R30, desc[UR4][R38.64+0x900] ;  /* 0x00090004261e7981 */ /* 0x000ea8000c1e1b00 */
[----:B------:R-:W3:Y:S01]  /*0b90*/  LDG.E.64 R26, desc[UR4][R34.64+0x900] ;  /* 0x00090004221a7981 */ /* 0x000ee2000c1e1b00 */
[C---:B--2---:R-:W-:Y:S02]  /*0ba0*/  DFMA R50, R30.reuse, UR12, R50 ;  /* 0x0000000c1e327c2b */ /* 0x044fe40008000032 */
[----:B------:R-:W-:Y:S02]  /*0bb0*/  DFMA R28, R30, UR10, R58 ;  /* 0x0000000a1e1c7c2b */ /* 0x000fe4000800003a */
[C---:B---3--:R-:W-:Y:S02]  /*0bc0*/  DFMA R42, R26.reuse, UR12, R42 ;  /* 0x0000000c1a2a7c2b */ /* 0x048fe4000800002a */
[----:B------:R-:W-:-:S02]  /*0bd0*/  DFMA R4, R26, UR10, R46 ;  /* 0x0000000a1a047c2b */ /* 0x000fc4000800002e */
[C---:B------:R-:W-:Y:S02]  /*0be0*/  DFMA R50, R30.reuse, UR10, R50 ;  /* 0x0000000a1e327c2b */ /* 0x040fe40008000032 */
[----:B------:R-:W-:Y:S02]  /*0bf0*/  DFMA R28, R30, -UR6, R28 ;  /* 0x800000061e1c7c2b */ /* 0x000fe4000800001c */
[C---:B------:R-:W-:Y:S02]  /*0c00*/  DFMA R42, R26.reuse, UR10, R42 ;  /* 0x0000000a1a2a7c2b */ /* 0x040fe4000800002a */
[----:B------:R-:W-:Y:S02]  /*0c10*/  DFMA R4, R26, -UR6, R4 ;  /* 0x800000061a047c2b */ /* 0x000fe40008000004 */
[----:B------:R-:W-:-:S04]  /*0c20*/  DFMA R30, R30, UR10, R50 ;  /* 0x0000000a1e1e7c2b */ /* 0x000fc80008000032 */
[----:B------:R-:W-:-:S11]  /*0c30*/  DFMA R26, R26, UR10, R42 ;  /* 0x0000000a1a1a7c2b */ /* 0x000fd6000800002a */
.L_x_2:
[----:B-----5:R-:W-:Y:S01]  /*0c40*/  DADD R36, R10, R12 ;  /* 0x000000000a247229 */ /* 0x020fe2000000000c */
[----:B------:R-:W0:Y:S07]  /*0c50*/  LDCU.64 UR6, c[0x0][0x3a0] ;  /* 0x00007400ff0677ac */ /* 0x000e2e0008000a00 */
[----:B------:R-:W-:-:S08]  /*0c60*/  DADD R36, R14, R36 ;  /* 0x000000000e247229 */ /* 0x000fd00000000024 */
[----:B------:R-:W-:-:S08]  /*0c70*/  DADD R36, R16, R36 ;  /* 0x0000000010247229 */ /* 0x000fd00000000024 */
[----:B------:R-:W-:-:S08]  /*0c80*/  DADD R36, R18, R36 ;  /* 0x0000000012247229 */ /* 0x000fd00000000024 */
[----:B------:R-:W-:-:S08]  /*0c90*/  DADD R36, R20, R36 ;  /* 0x0000000014247229 */ /* 0x000fd00000000024 */
[----:B------:R-:W-:Y:S01]  /*0ca0*/  DADD R38, R22, R36 ;  /* 0x0000000016267229 */ /* 0x000fe20000000024 */
[----:B0-----:R-:W-:-:S04]  /*0cb0*/  IADD3 R36, P0, PT, R0, UR6, RZ ;  /* 0x0000000600247c10 */ /* 0x001fc8000ff1e0ff */
[----:B------:R-:W-:Y:S01]  /*0cc0*/  IADD3.X R37, PT, PT, R2, UR7, RZ, P0, !PT ;  /* 0x0000000702257c10 */ /* 0x000fe200087fe4ff */
[----:B------:R-:W0:Y:S02]  /*0cd0*/  LDCU.64 UR6, c[0x0][0x388] ;  /* 0x00007100ff0677ac */ /* 0x000e240008000a00 */
[----:B------:R-:W-:-:S07]  /*0ce0*/  DADD R38, R24, R38 ;  /* 0x0000000018267229 */ /* 0x000fce0000000026 */
[----:B------:R1:W-:Y:S04]  /*0cf0*/  STG.E.64 desc[UR4][R36.64+0x900], R38 ;  /* 0x0009002624007986 */ /* 0x0003e8000c101b04 */
[----:B------:R-:W2:Y:S04]  /*0d00*/  LDG.E.64 R40, desc[UR4][R34.64+0x900] ;  /* 0x0009000422287981 */ /* 0x000ea8000c1e1b00 */
[----:B------:R-:W3:Y:S01]  /*0d10*/  LDG.E.64 R32, desc[UR4][R32.64+0x900] ;  /* 0x0009000420207981 */ /* 0x000ee2000c1e1b00 */
[----:B------:R-:W-:Y:S01]  /*0d20*/  IMAD.MOV.U32 R2, RZ, RZ, 0x1745d176 ;  /* 0x1745d176ff027424 */ /* 0x000fe200078e00ff */
[----:B------:R-:W-:Y:S01]  /*0d30*/  MOV R3, 0x3fd1745d ;  /* 0x3fd1745d00037802 */ /* 0x000fe20000000f00 */
[----:B------:R-:W-:Y:S01]  /*0d40*/  DADD R10, R10, -R14 ;  /* 0x000000000a0a7229 */ /* 0x000fe2000000080e */
[----:B------:R-:W-:Y:S01]  /*0d50*/  BSSY.RECONVERGENT B0, `(.L_x_3) ;  /* 0x000001b000007945 */ /* 0x000fe20003800200 */
[----:B------:R-:W-:-:S03]  /*0d60*/  DADD R12, R12, -R16 ;  /* 0x000000000c0c7229 */ /* 0x000fc60000000810 */
[----:B0-----:R-:W-:-:S03]  /*0d70*/  DMUL R2, R2, -UR6 ;  /* 0x8000000602027c28 */ /* 0x001fc60008000000 */
[C---:B------:R-:W-:Y:S02]  /*0d80*/  DADD R10, R18.reuse, R10 ;  /* 0x00000000120a7229 */ /* 0x040fe4000000000a */
[----:B------:R-:W-:-:S06]  /*0d90*/  DADD R12, R18, R12 ;  /* 0x00000000120c7229 */ /* 0x000fcc000000000c */
[----:B------:R-:W-:Y:S02]  /*0da0*/  DADD R10, R24, R10 ;  /* 0x00000000180a7229 */ /* 0x000fe4000000000a */
[----:B------:R-:W-:-:S06]  /*0db0*/  DADD R12, R20, R12 ;  /* 0x00000000140c7229 */ /* 0x000fcc000000000c */
[----:B------:R-:W-:Y:S02]  /*0dc0*/  DADD R10, -R20, R10 ;  /* 0x00000000140a7229 */ /* 0x000fe4000000010a */
[----:B------:R-:W-:-:S06]  /*0dd0*/  DADD R12, -R22, R12 ;  /* 0x00000000160c7229 */ /* 0x000fcc000000010c */
[----:B------:R-:W-:Y:S02]  /*0de0*/  DADD R22, -R22, R10 ;  /* 0x0000000016167229 */ /* 0x000fe4000000010a */
[----:B------:R-:W-:Y:S02]  /*0df0*/  DADD R24, -R24, R12 ;  /* 0x0000000018187229 */ /* 0x000fe4000000010c */
[----:B--2---:R-:W-:Y:S02]  /*0e00*/  DFMA R52, R2, R52, R40 ;  /* 0x000000340234722b */ /* 0x004fe40000000028 */
[----:B---3--:R-:W-:-:S04]  /*0e10*/  DMUL R32, R32, 3 ;  /* 0x4008000020207828 */ /* 0x008fc80000000000 */
[----:B------:R-:W0:Y:S04]  /*0e20*/  MUFU.RCP64H R3, R53 ;  /* 0x0000003500037308 */ /* 0x000e280000001800 */
[----:B------:R-:W-:Y:S01]  /*0e30*/  VIADD R2, R53, 0x300402 ;  /* 0x0030040235027836 */ /* 0x000fe20000000000 */
[----:B------:R-:W-:-:S04]  /*0e40*/  DMUL R28, R32, R28 ;  /* 0x0000001c201c7228 */ /* 0x000fc80000000000 */
[----:B------:R-:W-:Y:S01]  /*0e50*/  FSETP.GEU.AND P0, PT, |R2|, 5.8789094863358348022e-39, PT ;  /* 0x004004020200780b */ /* 0x000fe20003f0e200 */
[----:B0-----:R-:W-:-:S08]  /*0e60*/  DFMA R14, -R52, R2, 1 ;  /* 0x3ff00000340e742b */ /* 0x001fd00000000102 */
[----:B------:R-:W-:-:S08]  /*0e70*/  DFMA R14, R14, R14, R14 ;  /* 0x0000000e0e0e722b */ /* 0x000fd0000000000e */
[----:B------:R-:W-:-:S08]  /*0e80*/  DFMA R14, R2, R14, R2 ;  /* 0x0000000e020e722b */ /* 0x000fd00000000002 */
[----:B------:R-:W-:-:S08]  /*0e90*/  DFMA R16, -R52, R14, 1 ;  /* 0x3ff000003410742b */ /* 0x000fd0000000010e */
[----:B------:R-:W-:Y:S01]  /*0ea0*/  DFMA R14, R14, R16, R14 ;  /* 0x000000100e0e722b */ /* 0x000fe2000000000e */
[----:B-1----:R-:W-:Y:S10]  /*0eb0*/  @P0 BRA `(.L_x_4) ;  /* 0x0000000000100947 */ /* 0x002ff40003800000 */
[----:B------:R-:W-:-:S05]  /*0ec0*/  LOP3.LUT R0, R53, 0x7fffffff, RZ, 0xc0, !PT ;  /* 0x7fffffff35007812 */ /* 0x000fca00078ec0ff */
[----:B------:R-:W-:Y:S01]  /*0ed0*/  VIADD R13, R0, 0xfff00000 ;  /* 0xfff00000000d7836 */ /* 0x000fe20000000000 */
[----:B------:R-:W-:-:S07]  /*0ee0*/  MOV R0, 0xf00 ;  /* 0x00000f0000007802 */ /* 0x000fce0000000f00 */
[----:B------:R-:W-:Y:S05]  /*0ef0*/  CALL.REL.NOINC `($__internal_0_$__cuda_sm20_dblrcp_rn_slowpath_v3) ;  /* 0x0000000000807944 */ /* 0x000fea0003c00000 */
.L_x_4:
[----:B------:R-:W-:Y:S05]  /*0f00*/  BSYNC.RECONVERGENT B0 ;  /* 0x0000000000007941 */ /* 0x000fea0003800200 */
.L_x_3:
[----:B------:R-:W-:Y:S01]  /*0f10*/  DFMA R22, R28, 0.5, R22 ;  /* 0x3fe000001c16782b */ /* 0x000fe20000000016 */
[----:B------:R-:W0:Y:S07]  /*0f20*/  LDCU.64 UR8, c[0x0][0x380] ;  /* 0x00007000ff0877ac */ /* 0x000e2e0008000a00 */
[----:B------:R-:W-:-:S07]  /*0f30*/  DMUL R22, R22, R14 ;  /* 0x0000000e16167228 */ /* 0x000fce0000000000 */
[----:B------:R-:W-:Y:S04]  /*0f40*/  STG.E.64 desc[UR4][R6.64+0x900], R22 ;  /* 0x0009001606007986 */ /* 0x000fe8000c101b04 */
[----:B------:R-:W2:Y:S01]  /*0f50*/  LDG.E.64 R2, desc[UR4][R34.64+0x900] ;  /* 0x0009000422027981 */ /* 0x000ea2000c1e1b00 */
[----:B------:R-:W-:Y:S01]  /*0f60*/  UMOV UR6, 0xd1745d17 ;  /* 0xd1745d1700067882 */ /* 0x000fe20000000000 */
[----:B------:R-:W-:Y:S02]  /*0f70*/  UMOV UR7, 0x3fed1745 ;  /* 0x3fed174500077882 */ /* 0x000fe40000000000 */
[----:B--2---:R-:W-:-:S08]  /*0f80*/  DADD R2, R2, -UR6 ;  /* 0x8000000602027e29 */ /* 0x004fd00008000000 */
[----:B0-----:R-:W-:-:S08]  /*0f90*/  DMUL R2, R2, UR8 ;  /* 0x0000000802027c28 */ /* 0x001fd00008000000 */
[----:B------:R-:W-:-:S08]  /*0fa0*/  DFMA R2, R32, R30, R2 ;  /* 0x0000001e2002722b */ /* 0x000fd00000000002 */
[----:B------:R-:W-:-:S08]  /*0fb0*/  DFMA R2, R2, 0.5, R24 ;  /* 0x3fe000000202782b */ /* 0x000fd00000000018 */
[----:B------:R-:W-:-:S07]  /*0fc0*/  DMUL R2, R2, R14 ;  /* 0x0000000e02027228 */ /* 0x000fce0000000000 */
[----:B------:R-:W-:Y:S04]  /*0fd0*/  STG.E.64 desc[UR4][R8.64+0x900], R2 ;  /* 0x0009000208007986 */ /* 0x000fe8000c101b04 */
[----:B------:R-:W2:Y:S04]  /*0fe0*/  LDG.E.64 R10, desc[UR4][R6.64+0x900] ;  /* 0x00090004060a7981 */ /* 0x000ea8000c1e1b00 */
[----:B------:R-:W3:Y:S04]  /*0ff0*/  LDG.E.64 R14, desc[UR4][R36.64+0x900] ;  /* 0x00090004240e7981 */ /* 0x000ee8000c1e1b00 */
[----:B------:R-:W4:Y:S01]  /*1000*/  LDG.E.64 R34, desc[UR4][R34.64+0x900] ;  /* 0x0009000422227981 */ /* 0x000f22000c1e1b00 */
[C---:B------:R-:W-:Y:S01]  /*1010*/  DMUL R26, R2.reuse, R26 ;  /* 0x0000001a021a7228 */ /* 0x040fe20000000000 */
[----:B------:R-:W-:Y:S01]  /*1020*/  UMOV UR6, 0x55555555 ;  /* 0x5555555500067882 */ /* 0x000fe20000000000 */
[----:B------:R-:W-:Y:S01]  /*1030*/  DMUL R12, R2, R2 ;  /* 0x00000002020c7228 */ /* 0x000fe20000000000 */
[----:B------:R-:W-:-:S05]  /*1040*/  UMOV UR7, 0x3fe55555 ;  /* 0x3fe5555500077882 */ /* 0x000fca0000000000 */
[C---:B--2---:R-:W-:Y:S02]  /*1050*/  DFMA R4, R10.reuse, R4, R26 ;  /* 0x000000040a04722b */ /* 0x044fe4000000001a */
[----:B------:R-:W-:-:S06]  /*1060*/  DFMA R12, R10, R10, R12 ;  /* 0x0000000a0a0c722b */ /* 0x000fcc000000000c */
[----:B------:R-:W-:Y:S02]  /*1070*/  DMUL R4, R4, 3 ;  /* 0x4008000004047828 */ /* 0x000fe40000000000 */
[----:B------:R-:W-:Y:S01]  /*1080*/  DMUL R12, R12, -UR6 ;  /* 0x800000060c0c7c28 */ /* 0x000fe20008000000 */
[----:B------:R-:W-:Y:S01]  /*1090*/  UMOV UR6, 0x33333333 ;  /* 0x3333333300067882 */ /* 0x000fe20000000000 */
[----:B------:R-:W-:-:S04]  /*10a0*/  UMOV UR7, 0x3fe33333 ;  /* 0x3fe3333300077882 */ /* 0x000fc80000000000 */
[----:B---3--:R-:W-:-:S08]  /*10b0*/  DFMA R4, R4, 0.5, R14 ;  /* 0x3fe000000404782b */ /* 0x008fd0000000000e */
[----:B----4-:R-:W-:-:S08]  /*10c0*/  DFMA R4, R12, R34, R4 ;  /* 0x000000220c04722b */ /* 0x010fd00000000004 */
[----:B------:R-:W-:-:S07]  /*10d0*/  DMUL R4, R4, UR6 ;  /* 0x0000000604047c28 */ /* 0x000fce0008000000 */
[----:B------:R-:W-:Y:S01]  /*10e0*/  STG.E.64 desc[UR4][R36.64+0x900], R4 ;  /* 0x0009000424007986 */ /* 0x000fe2000c101b04 */
[----:B------:R-:W-:Y:S05]  /*10f0*/  EXIT ;  /* 0x000000000000794d */ /* 0x000fea0003800000 */
        .weak           $__internal_0_$__cuda_sm20_dblrcp_rn_slowpath_v3
        .type           $__internal_0_$__cuda_sm20_dblrcp_rn_slowpath_v3,@function
        .size           $__internal_0_$__cuda_sm20_dblrcp_rn_slowpath_v3,(.L_x_21 - $__internal_0_$__cuda_sm20_dblrcp_rn_slowpath_v3)
$__internal_0_$__cuda_sm20_dblrcp_rn_slowpath_v3:
[----:B------:R-:W-:Y:S01]  /*1100*/  MOV R14, R52 ;  /* 0x00000034000e7202 */ /* 0x000fe20000000f00 */
[----:B------:R-:W-:Y:S01]  /*1110*/  IMAD.MOV.U32 R15, RZ, RZ, R53 ;  /* 0x000000ffff0f7224 */ /* 0x000fe200078e0035 */
[----:B------:R-:W-:Y:S05]  /*1120*/  BSSY.RECONVERGENT B1, `(.L_x_5) ;  /* 0x0000025000017945 */ /* 0x000fea0003800200 */
[----:B------:R-:W-:-:S14]  /*1130*/  DSETP.GTU.AND P0, PT, |R14|, +INF , PT ;  /* 0x7ff000000e00742a */ /* 0x000fdc0003f0c200 */
[----:B------:R-:W-:Y:S05]  /*1140*/  @P0 BRA `(.L_x_6) ;  /* 0x0000000000800947 */ /* 0x000fea0003800000 */
[----:B------:R-:W-:-:S05]  /*1150*/  LOP3.LUT R52, R53, 0x7fffffff, RZ, 0xc0, !PT ;  /* 0x7fffffff35347812 */ /* 0x000fca00078ec0ff */
[----:B------:R-:W-:-:S05]  /*1160*/  VIADD R2, R52, 0xffffffff ;  /* 0xffffffff34027836 */ /* 0x000fca0000000000 */
[----:B------:R-:W-:-:S13]  /*1170*/  ISETP.GE.U32.AND P0, PT, R2, 0x7fefffff, PT ;  /* 0x7fefffff0200780c */ /* 0x000fda0003f06070 */
[----:B------:R-:W-:Y:S02]  /*1180*/  @P0 LOP3.LUT R3, R15, 0x7ff00000, RZ, 0x3c, !PT ;  /* 0x7ff000000f030812 */ /* 0x000fe400078e3cff */
[----:B------:R-:W-:Y:S01]  /*1190*/  @P0 MOV R2, RZ ;  /* 0x000000ff00020202 */ /* 0x000fe20000000f00 */
[----:B------:R-:W-:Y:S06]  /*11a0*/  @P0 BRA `(.L_x_7) ;  /* 0x0000000000700947 */ /* 0x000fec0003800000 */
[----:B------:R-:W-:-:S13]  /*11b0*/  ISETP.GE.U32.AND P0, PT, R52, 0x1000001, PT ;  /* 0x010000013400780c */ /* 0x000fda0003f06070 */
[----:B------:R-:W-:Y:S05]  /*11c0*/  @!P0 BRA `(.L_x_8) ;  /* 0x0000000000388947 */ /* 0x000fea0003800000 */
[----:B------:R-:W-:Y:S01]  /*11d0*/  VIADD R3, R15, 0xc0200000 ;  /* 0xc02000000f037836 */ /* 0x000fe20000000000 */
[----:B------:R-:W-:Y:S01]  /*11e0*/  MOV R10, R13 ;  /* 0x0000000d000a7202 */ /* 0x000fe20000000f00 */
[----:B------:R-:W-:Y:S02]  /*11f0*/  IMAD.MOV.U32 R2, RZ, RZ, R14 ;  /* 0x000000ffff027224 */ /* 0x000fe400078e000e */
[----:B------:R-:W0:Y:S04]  /*1200*/  MUFU.RCP64H R11, R3 ;  /* 0x00000003000b7308 */ /* 0x000e280000001800 */
[----:B0-----:R-:W-:-:S08]  /*1210*/  DFMA R12, -R2, R10, 1 ;  /* 0x3ff00000020c742b */ /* 0x001fd0000000010a */
[----:B------:R-:W-:-:S08]  /*1220*/  DFMA R12, R12, R12, R12 ;  /* 0x0000000c0c0c722b */ /* 0x000fd0000000000c */
[----:B------:R-:W-:-:S08]  /*1230*/  DFMA R12, R10, R12, R10 ;  /* 0x0000000c0a0c722b */ /* 0x000fd0000000000a */
[----:B------:R-:W-:-:S08]  /*1240*/  DFMA R10, -R2, R12, 1 ;  /* 0x3ff00000020a742b */ /* 0x000fd0000000010c */
[----:B------:R-:W-:-:S08]  /*1250*/  DFMA R10, R12, R10, R12 ;  /* 0x0000000a0c0a722b */ /* 0x000fd0000000000c */
[----:B------:R-:W-:-:S08]  /*1260*/  DMUL R10, R10, 2.2250738585072013831e-308 ;  /* 0x001000000a0a7828 */ /* 0x000fd00000000000 */
[----:B------:R-:W-:-:S08]  /*1270*/  DFMA R12, -R14, R10, 1 ;  /* 0x3ff000000e0c742b */ /* 0x000fd0000000010a */
[----:B------:R-:W-:-:S08]  /*1280*/  DFMA R12, R12, R12, R12 ;  /* 0x0000000c0c0c722b */ /* 0x000fd0000000000c */
[----:B------:R-:W-:Y:S01]  /*1290*/  DFMA R2, R10, R12, R10 ;  /* 0x0000000c0a02722b */ /* 0x000fe2000000000a */
[----:B------:R-:W-:Y:S10]  /*12a0*/  BRA `(.L_x_7) ;  /* 0x0000000000307947 */ /* 0x000ff40003800000 */
.L_x_8:
[----:B------:R-:W-:Y:S01]  /*12b0*/  DMUL R10, R14, 8.11296384146066816958e+31 ;  /* 0x469000000e0a7828 */ /* 0x000fe20000000000 */
[----:B------:R-:W-:-:S05]  /*12c0*/  IMAD.MOV.U32 R2, RZ, RZ, R13 ;  /* 0x000000ffff027224 */ /* 0x000fca00078e000d */
[----:B------:R-:W0:Y:S02]  /*12d0*/  MUFU.RCP64H R3, R11 ;  /* 0x0000000b00037308 */ /* 0x000e240000001800 */
[----:B0-----:R-:W-:-:S08]  /*12e0*/  DFMA R12, -R10, R2, 1 ;  /* 0x3ff000000a0c742b */ /* 0x001fd00000000102 */
[----:B------:R-:W-:-:S08]  /*12f0*/  DFMA R12, R12, R12, R12 ;  /* 0x0000000c0c0c722b */ /* 0x000fd0000000000c */
[----:B------:R-:W-:-:S08]  /*1300*/  DFMA R12, R2, R12, R2 ;  /* 0x0000000c020c722b */ /* 0x000fd00000000002 */
[----:B------:R-:W-:-:S08]  /*1310*/  DFMA R2, -R10, R12, 1 ;  /* 0x3ff000000a02742b */ /* 0x000fd0000000010c */
[----:B------:R-:W-:-:S08]  /*1320*/  DFMA R2, R12, R2, R12 ;  /* 0x000000020c02722b */ /* 0x000fd0000000000c */
[----:B------:R-:W-:Y:S01]  /*1330*/  DMUL R2, R2, 8.11296384146066816958e+31 ;  /* 0x4690000002027828 */ /* 0x000fe20000000000 */
[----:B------:R-:W-:Y:S10]  /*1340*/  BRA `(.L_x_7) ;  /* 0x0000000000087947 */ /* 0x000ff40003800000 */
.L_x_6:
[----:B------:R-:W-:Y:S01]  /*1350*/  LOP3.LUT R3, R15, 0x80000, RZ, 0xfc, !PT ;  /* 0x000800000f037812 */ /* 0x000fe200078efcff */
[----:B------:R-:W-:-:S07]  /*1360*/  IMAD.MOV.U32 R2, RZ, RZ, R14 ;  /* 0x000000ffff027224 */ /* 0x000fce00078e000e */
.L_x_7:
[----:B------:R-:W-:Y:S05]  /*1370*/  BSYNC.RECONVERGENT B1 ;  /* 0x0000000000017941 */ /* 0x000fea0003800200 */
.L_x_5:
[----:B------:R-:W-:Y:S02]  /*1380*/  IMAD.MOV.U32 R15, RZ, RZ, R3 ;  /* 0x000000ffff0f7224 */ /* 0x000fe400078e0003 */
[----:B------:R-:W-:Y:S01]  /*1390*/  HFMA2 R3, -RZ, RZ, 0, 0 ;  /* 0x00000000ff037431 */ /* 0x000fe200000001ff */
[----:B------:R-:W-:Y:S01]  /*13a0*/  MOV R14, R2 ;  /* 0x00000002000e7202 */ /* 0x000fe20000000f00 */
[----:B------:R-:W-:-:S04]  /*13b0*/  IMAD.MOV.U32 R2, RZ, RZ, R0 ;  /* 0x000000ffff027224 */ /* 0x000fc800078e0000 */
[----:B------:R-:W-:Y:S05]  /*13c0*/  RET.REL.NODEC R2 `(_Z7Macro_uddPdS_S_S_S_S_S_S_S_) ;  /* 0xffffffec020c7950 */ /* 0x000fea0003c3ffff */
.L_x_9:
[----:B------:R-:W-:-:S00]  /*13d0*/  BRA `(.L_x_9) ;  /* 0xfffffffc00fc7947 */ /* 0x000fc0000383ffff */
[----:B------:R-:W-:-:S00]  /*13e0*/  NOP ;  /* 0x0000000000007918 */ /* 0x000fc00000000000 */
        /* <DEDUP_REMOVED lines=9> */
.L_x_21:


//--------------------- .text._Z8Macro_muddPdS_   --------------------------
	.section	.text._Z8Macro_muddPdS_,"ax",@progbits
	.align	128
        .global         _Z8Macro_muddPdS_
        .type           _Z8Macro_muddPdS_,@function
        .size           _Z8Macro_muddPdS_,(.L_x_23 - _Z8Macro_muddPdS_)
        .other          _Z8Macro_muddPdS_,@"STO_CUDA_ENTRY STV_DEFAULT"
_Z8Macro_muddPdS_:
.text._Z8Macro_muddPdS_:
[----:B------:R-:W-:Y:S01]  /*0000*/  LDC R1, c[0x0][0x37c] ;  /* 0x0000df00ff017b82 */ /* 0x000fe20000000800 */
[----:B------:R-:W0:Y:S01]  /*0010*/  S2R R2, SR_CTAID.X ;  /* 0x0000000000027919 */ /* 0x000e220000002500 */
[----:B------:R-:W0:Y:S02]  /*0020*/  S2R R3, SR_TID.X ;  /* 0x0000000000037919 */ /* 0x000e240000002100 */
[----:B0-----:R-:W-:-:S04]  /*0030*/  IMAD R2, R2, 0x80, R3 ;  /* 0x0000008002027824 */ /* 0x001fc800078e0203 */
[----:B------:R-:W-:-:S05]  /*0040*/  VIADD R0, R2, 0x10 ;  /* 0x0000001002007836 */ /* 0x000fca0000000000 */
[----:B------:R-:W-:-:S13]  /*0050*/  ISETP.GT.AND P0, PT, R0, 0x110, PT ;  /* 0x000001100000780c */ /* 0x000fda0003f04270 */
[----:B------:R-:W-:Y:S05]  /*0060*/  @P0 EXIT ;  /* 0x000000000000094d */ /* 0x000fea0003800000 */
[----:B------:R-:W0:Y:S01]  /*0070*/  S2UR UR8, SR_CTAID.Y ;  /* 0x00000000000879c3 */ /* 0x000e220000002600 */
[C---:B------:R-:W-:Y:S01]  /*0080*/  IADD3 R4, PT, PT, R2.reuse, 0x102, RZ ;  /* 0x0000010202047810 */ /* 0x040fe20007ffe0ff */
[----:B------:R-:W-:Y:S01]  /*0090*/  VIADD R7, R2, 0x100 ;  /* 0x0000010002077836 */ /* 0x000fe20000000000 */
[----:B------:R-:W1:Y:S03]  /*00a0*/  LDCU.64 UR10, c[0x0][0x390] ;  /* 0x00007200ff0a77ac */ /* 0x000e660008000a00 */
[----:B------:R-:W-:Y:S01]  /*00b0*/  IMAD.HI R5, R4, 0x7f807f81, RZ ;  /* 0x7f807f8104057827 */ /* 0x000fe200078e02ff */
[----:B------:R-:W2:Y:S01]  /*00c0*/  LDCU.64 UR6, c[0x0][0x358] ;  /* 0x00006b00ff0677ac */ /* 0x000ea20008000a00 */
[----:B------:R-:W3:Y:S02]  /*00d0*/  LDC.64 R2, c[0x0][0x390] ;  /* 0x0000e400ff027b82 */ /* 0x000ee40000000a00 */
[----:B------:R-:W-:Y:S01]  /*00e0*/  IMAD.HI R8, R7, 0x7f807f81, RZ ;  /* 0x7f807f8107087827 */ /* 0x000fe200078e02ff */
[----:B------:R-:W-:-:S04]  /*00f0*/  SHF.R.U32.HI R6, RZ, 0x1f, R5 ;  /* 0x0000001fff067819 */ /* 0x000fc80000011605 */
[----:B------:R-:W-:Y:S02]  /*0100*/  LEA.HI.SX32 R5, R5, R6, 0x19 ;  /* 0x0000000605057211 */ /* 0x000fe400078fcaff */
[----:B------:R-:W-:-:S03]  /*0110*/  SHF.R.U32.HI R9, RZ, 0x1f, R8 ;  /* 0x0000001fff097819 */ /* 0x000fc60000011608 */
[----:B------:R-:W-:Y:S01]  /*0120*/  IMAD R5, R5, -0x101, R4 ;  /* 0xfffffeff05057824 */ /* 0x000fe200078e0204 */
[----:B------:R-:W-:Y:S01]  /*0130*/  LEA.HI.SX32 R6, R8, R9, 0x19 ;  /* 0x0000000908067211 */ /* 0x000fe200078fcaff */
[----:B0-----:R-:W-:Y:S02]  /*0140*/  UIMAD UR4, UR8, 0x120, URZ ;  /* 0x00000120080478a4 */ /* 0x001fe4000f8e02ff */
[----:B------:R-:W-:Y:S02]  /*0150*/  VIADD R9, R5, 0x10 ;  /* 0x0000001005097836 */ /* 0x000fe40000000000 */
[----:B------:R-:W-:Y:S01]  /*0160*/  IMAD R11, R6, -0x101, R7 ;  /* 0xfffffeff060b7824 */ /* 0x000fe200078e0207 */
[----:B------:R-:W-:Y:S02]  /*0170*/  UIADD3 UR5, UPT, UPT, UR4, 0x120, URZ ;  /* 0x0000012004057890 */ /* 0x000fe4000fffe0ff */
[----:B------:R-:W-:Y:S01]  /*0180*/  IADD3 R10, P0, PT, R0, UR4, RZ ;  /* 0x00000004000a7c10 */ /* 0x000fe2000ff1e0ff */
[----:B------:R-:W-:-:S03]  /*0190*/  VIADD R11, R11, 0x10 ;  /* 0x000000100b0b7836 */ /* 0x000fc60000000000 */
[----:B------:R-:W-:Y:S02]  /*01a0*/  LEA.HI.X.SX32 R13, R0, RZ, 0x1, P0 ;  /* 0x000000ff000d7211 */ /* 0x000fe400000f0eff */
[C---:B------:R-:W-:Y:S02]  /*01b0*/  SHF.L.U32 R8, R10.reuse, 0x3, RZ ;  /* 0x000000030a087819 */ /* 0x040fe400000006ff */
[----:B------:R-:W-:Y:S02]  /*01c0*/  IADD3 R17, PT, PT, R9, UR5, RZ ;  /* 0x0000000509117c10 */ /* 0x000fe4000fffe0ff */
[----:B------:R-:W-:Y:S02]  /*01d0*/  SHF.L.U64.HI R10, R10, 0x3, R13 ;  /* 0x000000030a0a7819 */ /* 0x000fe4000001020d */
[----:B-1----:R-:W-:Y:S01]  /*01e0*/  IADD3 R6, P0, PT, R8, UR10, RZ ;  /* 0x0000000a08067c10 */ /* 0x002fe2000ff1e0ff */
[----:B---3--:R-:W-:Y:S01]  /*01f0*/  IMAD.WIDE.U32 R18, R17, 0x8, R2 ;  /* 0x0000000811127825 */ /* 0x008fe200078e0002 */
[----:B------:R-:W-:-:S02]  /*0200*/  IADD3 R13, PT, PT, R11, UR5, RZ ;  /* 0x000000050b0d7c10 */ /* 0x000fc4000fffe0ff */
[----:B------:R-:W-:-:S03]  /*0210*/  IADD3.X R7, PT, PT, R10, UR11, RZ, P0, !PT ;  /* 0x0000000b0a077c10 */ /* 0x000fc600087fe4ff */
[----:B--2---:R-:W2:Y:S01]  /*0220*/  LDG.E.64 R18, desc[UR6][R18.64] ;  /* 0x0000000612127981 */ /* 0x004ea2000c1e1b00 */
[----:B------:R-:W-:-:S03]  /*0230*/  IMAD.WIDE.U32 R20, R13, 0x8, R2 ;  /* 0x000000080d147825 */ /* 0x000fc600078e0002 */
[----:B------:R-:W2:Y:S04]  /*0240*/  LDG.E.64 R4, desc[UR6][R6.64+0x900] ;  /* 0x0009000606047981 */ /* 0x000ea8000c1e1b00 */
[----:B------:R-:W3:Y:S01]  /*0250*/  LDG.E.64 R20, desc[UR6][R20.64] ;  /* 0x0000000614147981 */ /* 0x000ee2000c1e1b00 */
[----:B------:R-:W-:Y:S01]  /*0260*/  UMOV UR10, 0x1c71c71c ;  /* 0x1c71c71c000a7882 */ /* 0x000fe20000000000 */
[----:B------:R-:W-:Y:S01]  /*0270*/  UMOV UR11, 0x3fbc71c7 ;  /* 0x3fbc71c7000b7882 */ /* 0x000fe20000000000 */
[----:B------:R-:W-:Y:S01]  /*0280*/  UISETP.GT.U32.AND UP0, UPT, UR8, 0x3ff, UPT ;  /* 0x000003ff0800788c */ /* 0x000fe2000bf04070 */
[----:B--2---:R-:W-:Y:S02]  /*0290*/  DADD R14, R18, -R4 ;  /* 0x00000000120e7229 */ /* 0x004fe40000000804 */
[----:B---3--:R-:W-:-:S06]  /*02a0*/  DADD R22, -R4, R20 ;  /* 0x0000000004167229 */ /* 0x008fcc0000000114 */
[----:B------:R-:W-:-:S08]  /*02b0*/  DFMA R14, R14, UR10, RZ ;  /* 0x0000000a0e0e7c2b */ /* 0x000fd000080000ff */
[----:B------:R-:W-:Y:S01]  /*02c0*/  DFMA R14, R22, UR10, R14 ;  /* 0x0000000a160e7c2b */ /* 0x000fe2000800000e */
[----:B------:R-:W-:Y:S10]  /*02d0*/  BRA.U UP0, `(.L_x_10) ;  /* 0x0000000100447547 */ /* 0x000ff4000b800000 */
[----:B------:R-:W-:Y:S01]  /*02e0*/  VIADD R19, R17, 0x120 ;  /* 0x0000012011137836 */ /* 0x000fe20000000000 */
[----:B------:R-:W2:Y:S01]  /*02f0*/  LDG.E.64 R6, desc[UR6][R6.64+0x1200] ;  /* 0x0012000606067981 */ /* 0x000ea2000c1e1b00 */
[----:B------:R-:W-:Y:S02]  /*0300*/  IADD3 R21, PT, PT, R13, 0x120, RZ ;  /* 0x000001200d157810 */ /* 0x000fe40007ffe0ff */
[----:B------:R-:W-:-:S05]  /*0310*/  IMAD.WIDE.U32 R18, R19, 0x8, R2 ;  /* 0x0000000813127825 */ /* 0x000fca00078e0002 */
[----:B------:R-:W3:Y:S01]  /*0320*/  LDG.E.64 R12, desc[UR6][R18.64] ;  /* 0x00000006120c7981 */ /* 0x000ee2000c1e1b00 */
[----:B------:R-:W-:-:S06]  /*0330*/  IMAD.WIDE.U32 R20, R21, 0x8, R2 ;  /* 0x0000000815147825 */ /* 0x000fcc00078e0002 */
[----:B------:R-:W4:Y:S01]  /*0340*/  LDG.E.64 R20, desc[UR6][R20.64] ;  /* 0x0000000614147981 */ /* 0x000f22000c1e1b00 */
[----:B------:R-:W-:Y:S01]  /*0350*/  UMOV UR12, 0x1c71c71c ;  /* 0x1c71c71c000c7882 */ /* 0x000fe20000000000 */
[----:B------:R-:W-:Y:S01]  /*0360*/  UMOV UR13, 0x3f9c71c7 ;  /* 0x3f9c71c7000d7882 */ /* 0x000fe20000000000 */
[----:B------:R-:W-:Y:S01]  /*0370*/  UISETP.NE.AND UP0, UPT, UR8, URZ, UPT ;  /* 0x000000ff0800728c */ /* 0x000fe2000bf05270 */
[----:B--2---:R-:W-:-:S08]  /*0380*/  DADD R16, -R4, R6 ;  /* 0x0000000004107229 */ /* 0x004fd00000000106 */
[----:B------:R-:W-:Y:S02]  /*0390*/  DFMA R16, R16, UR10, R14 ;  /* 0x0000000a10107c2b */ /* 0x000fe4000800000e */
[C---:B---3--:R-:W-:Y:S02]  /*03a0*/  DADD R12, -R4.reuse, R12 ;  /* 0x00000000040c7229 */ /* 0x048fe4000000010c */
[----:B----4-:R-:W-:-:S06]  /*03b0*/  DADD R14, -R4, R20 ;  /* 0x00000000040e7229 */ /* 0x010fcc0000000114 */
[----:B------:R-:W-:-:S08]  /*03c0*/  DFMA R12, R12, UR12, R16 ;  /* 0x0000000c0c0c7c2b */ /* 0x000fd00008000010 */
[----:B------:R-:W-:Y:S01]  /*03d0*/  DFMA R14, R14, UR12, R12 ;  /* 0x0000000c0e0e7c2b */ /* 0x000fe2000800000c */
[----:B------:R-:W-:Y:S10]  /*03e0*/  BRA.U !UP0, `(.L_x_11) ;  /* 0x0000000108447547 */ /* 0x000ff4000b800000 */
.L_x_10:
[----:B------:R-:W-:Y:S01]  /*03f0*/  VIADD R7, R0, UR4 ;  /* 0x0000000400077c36 */ /* 0x000fe20008000000 */
[----:B------:R-:W-:-:S03]  /*0400*/  IADD3 R13, PT, PT, R11, UR4, RZ ;  /* 0x000000040b0d7c10 */ /* 0x000fc6000fffe0ff */
[----:B------:R-:W-:Y:S01]  /*0410*/  IMAD.WIDE R6, R7, 0x8, R2 ;  /* 0x0000000807067825 */ /* 0x000fe200078e0202 */
[----:B------:R-:W-:-:S03]  /*0420*/  IADD3 R19, PT, PT, R9, UR4, RZ ;  /* 0x0000000409137c10 */ /* 0x000fc6000fffe0ff */
[--C-:B------:R-:W-:Y:S02]  /*0430*/  IMAD.WIDE.U32 R12, R13, 0x8, R2.reuse ;  /* 0x000000080d0c7825 */ /* 0x100fe400078e0002 */
[----:B------:R-:W2:Y:S02]  /*0440*/  LDG.E.64 R6, desc[UR6][R6.64] ;  /* 0x0000000606067981 */ /* 0x000ea4000c1e1b00 */
[----:B------:R-:W-:Y:S02]  /*0450*/  IMAD.WIDE.U32 R18, R19, 0x8, R2 ;  /* 0x0000000813127825 */ /* 0x000fe400078e0002 */
[----:B------:R-:W3:Y:S04]  /*0460*/  LDG.E.64 R12, desc[UR6][R12.64] ;  /* 0x000000060c0c7981 */ /* 0x000ee8000c1e1b00 */
[----:B------:R-:W4:Y:S01]  /*0470*/  LDG.E.64 R18, desc[UR6][R18.64] ;  /* 0x0000000612127981 */ /* 0x000f22000c1e1b00 */
[----:B------:R-:W-:Y:S01]  /*0480*/  UMOV UR4, 0x1c71c71c ;  /* 0x1c71c71c00047882 */ /* 0x000fe20000000000 */
[----:B------:R-:W-:Y:S01]  /*0490*/  UMOV UR5, 0x3f9c71c7 ;  /* 0x3f9c71c700057882 */ /* 0x000fe20000000000 */
[----:B--2---:R-:W-:-:S02]  /*04a0*/  DADD R2, -R4, R6 ;  /* 0x0000000004027229 */ /* 0x004fc40000000106 */
[----:B---3--:R-:W-:-:S06]  /*04b0*/  DADD R16, -R4, R12 ;  /* 0x0000000004107229 */ /* 0x008fcc000000010c */
[----:B------:R-:W-:Y:S02]  /*04c0*/  DFMA R2, R2, UR10, R14 ;  /* 0x0000000a02027c2b */ /* 0x000fe4000800000e */
[----:B----4-:R-:W-:-:S06]  /*04d0*/  DADD R14, -R4, R18 ;  /* 0x00000000040e7229 */ /* 0x010fcc0000000112 */
[----:B------:R-:W-:-:S08]  /*04e0*/  DFMA R2, R16, UR4, R2 ;  /* 0x0000000410027c2b */ /* 0x000fd00008000002 */
[----:B------:R-:W-:-:S11]  /*04f0*/  DFMA R14, R14, UR4, R2 ;  /* 0x000000040e0e7c2b */ /* 0x000fd60008000002 */
.L_x_11:
[----:B------:R-:W0:Y:S01]  /*0500*/  LDC.64 R2, c[0x0][0x388] ;  /* 0x0000e200ff027b82 */ /* 0x000e220000000a00 */
[----:B------:R-:W-:Y:S01]  /*0510*/  DADD R6, R4, -1 ;  /* 0xbff0000004067429 */ /* 0x000fe20000000000 */
[----:B------:R-:W1:Y:S06]  /*0520*/  LDCU.64 UR4, c[0x0][0x398] ;  /* 0x00007300ff0477ac */ /* 0x000e6c0008000a00 */
[----:B------:R-:W2:Y:S01]  /*0530*/  LDC.64 R12, c[0x0][0x380] ;  /* 0x0000e000ff0c7b82 */ /* 0x000ea20000000a00 */
[----:B-1----:R-:W-:Y:S01]  /*0540*/  IADD3 R8, P0, PT, R8, UR4, RZ ;  /* 0x0000000408087c10 */ /* 0x002fe2000ff1e0ff */
[----:B0-----:R-:W-:-:S03]  /*0550*/  DMUL R2, R2, 4 ;  /* 0x4010000002027828 */ /* 0x001fc60000000000 */
[----:B------:R-:W-:-:S05]  /*0560*/  IADD3.X R9, PT, PT, R10, UR5, RZ, P0, !PT ;  /* 0x000000050a097c10 */ /* 0x000fca00087fe4ff */
[----:B------:R-:W-:Y:S02]  /*0570*/  DMUL R2, R2, R6 ;  /* 0x0000000602027228 */ /* 0x000fe40000000000 */
[----:B--2---:R-:W-:Y:S02]  /*0580*/  DMUL R12, R12, -6 ;  /* 0xc01800000c0c7828 */ /* 0x004fe40000000000 */
[----:B------:R-:W-:-:S06]  /*0590*/  DADD R6, R4, 1 ;  /* 0x3ff0000004067429 */ /* 0x000fcc0000000000 */
[----:B------:R-:W-:Y:S02]  /*05a0*/  DMUL R12, R12, R14 ;  /* 0x0000000e0c0c7228 */ /* 0x000fe40000000000 */
[----:B------:R-:W-:-:S08]  /*05b0*/  DMUL R2, R2, R6 ;  /* 0x0000000602027228 */ /* 0x000fd00000000000 */
[----:B------:R-:W-:-:S07]  /*05c0*/  DFMA R2, R4, R2, R12 ;  /* 0x000000020402722b */ /* 0x000fce000000000c */
[----:B------:R-:W-:Y:S01]  /*05d0*/  STG.E.64 desc[UR6][R8.64+0x900], R2 ;  /* 0x0009000208007986 */ /* 0x000fe2000c101b06 */
[----:B------:R-:W-:Y:S05]  /*05e0*/  EXIT ;  /* 0x000000000000794d */ /* 0x000fea0003800000 */
.L_x_12:
        /* <DEDUP_REMOVED lines=9> */
.L_x_23:


//--------------------- .text._Z9Macro_rhoPdS_S_S_ --------------------------
	.section	.text._Z9Macro_rhoPdS_S_S_,"ax",@progbits
	.align	128
        .global         _Z9Macro_rhoPdS_S_S_
        .type           _Z9Macro_rhoPdS_S_S_,@function
        .size           _Z9Macro_rhoPdS_S_S_,(.L_x_24 - _Z9Macro_rhoPdS_S_S_)
        .other          _Z9Macro_rhoPdS_S_S_,@"STO_CUDA_ENTRY STV_DEFAULT"
_Z9Macro_rhoPdS_S_S_:
.text._Z9Macro_rhoPdS_S_S_:
        /* <DEDUP_REMOVED lines=10> */
[----:B------:R-:W3:Y:S01]  /*00a0*/  LDCU.128 UR8, c[0x0][0x380] ;  /* 0x00007000ff0877ac */ /* 0x000ee20008000c00 */
[----:B0-----:R-:W-:-:S05]  /*00b0*/  IMAD R3, R2, 0x120, RZ ;  /* 0x0000012002037824 */ /* 0x001fca00078e02ff */
[----:B------:R-:W-:-:S04]  /*00c0*/  IADD3 R6, P0, PT, R3, R0, RZ ;  /* 0x0000000003067210 */ /* 0x000fc80007f1e0ff */
[----:B------:R-:W-:Y:S01]  /*00d0*/  LEA.HI.X.SX32 R3, R0, RZ, 0x1, P0 ;  /* 0x000000ff00037211 */ /* 0x000fe200000f0eff */
[----:B------:R-:W-:-:S03]  /*00e0*/  IMAD.SHL.U32 R0, R6, 0x8, RZ ;  /* 0x0000000806007824 */ /* 0x000fc600078e00ff */
[----:B------:R-:W-:Y:S02]  /*00f0*/  SHF.L.U64.HI R6, R6, 0x3, R3 ;  /* 0x0000000306067819 */ /* 0x000fe40000010203 */
[----:B-1----:R-:W-:-:S04]  /*0100*/  IADD3 R26, P0, PT, R0, UR14, RZ ;  /* 0x0000000e001a7c10 */ /* 0x002fc8000ff1e0ff */
[----:B------:R-:W-:-:S05]  /*0110*/  IADD3.X R27, PT, PT, R6, UR15, RZ, P0, !PT ;  /* 0x0000000f061b7c10 */ /* 0x000fca00087fe4ff */
[----:B--2---:R-:W2:Y:S04]  /*0120*/  LDG.E.64 R24, desc[UR4][R26.64+0x900] ;  /* 0x000900041a187981 */ /* 0x004ea8000c1e1b00 */
[----:B------:R-:W2:Y:S04]  /*0130*/  LDG.E.64 R22, desc[UR4][R26.64+0x242400] ;  /* 0x242400041a167981 */ /* 0x000ea8000c1e1b00 */
[----:B------:R-:W4:Y:S01]  /*0140*/  LDG.E.64 R4, desc[UR4][R26.64+0x483f00] ;  /* 0x483f00041a047981 */ /* 0x000f22000c1e1b00 */
[----:B------:R-:W-:-:S03]  /*0150*/  IADD3 R28, P0, PT, R26, 0x1000000, RZ ;  /* 0x010000001a1c7810 */ /* 0x000fc60007f1e0ff */
[----:B------:R-:W5:Y:S02]  /*0160*/  LDG.E.64 R2, desc[UR4][R26.64+0x6c5a00] ;  /* 0x6c5a00041a027981 */ /* 0x000f64000c1e1b00 */
[----:B------:R-:W-:-:S05]  /*0170*/  IMAD.X R29, RZ, RZ, R27, P0 ;  /* 0x000000ffff1d7224 */ /* 0x000fca00000e061b */
[----:B------:R-:W5:Y:S04]  /*0180*/  LDG.E.64 R20, desc[UR4][R28.64+-0x6f8b00] ;  /* 0x907500041c147981 */ /* 0x000f68000c1e1b00 */
[----:B------:R-:W5:Y:S04]  /*0190*/  LDG.E.64 R18, desc[UR4][R28.64+-0x4b7000] ;  /* 0xb49000041c127981 */ /* 0x000f68000c1e1b00 */
[----:B------:R-:W5:Y:S04]  /*01a0*/  LDG.E.64 R16, desc[UR4][R28.64+-0x275500] ;  /* 0xd8ab00041c107981 */ /* 0x000f68000c1e1b00 */
[----:B------:R-:W5:Y:S04]  /*01b0*/  LDG.E.64 R14, desc[UR4][R28.64+-0x33a00] ;  /* 0xfcc600041c0e7981 */ /* 0x000f68000c1e1b00 */
[----:B------:R-:W5:Y:S01]  /*01c0*/  LDG.E.64 R12, desc[UR4][R28.64+0x20e100] ;  /* 0x20e100041c0c7981 */ /* 0x000f62000c1e1b00 */
[----:B---3--:R-:W-:-:S04]  /*01d0*/  IADD3 R10, P0, PT, R0, UR8, RZ ;  /* 0x00000008000a7c10 */ /* 0x008fc8000ff1e0ff */
[----:B------:R-:W-:-:S05]  /*01e0*/  IADD3.X R11, PT, PT, R6, UR9, RZ, P0, !PT ;  /* 0x00000009060b7c10 */ /* 0x000fca00087fe4ff */
[----:B------:R-:W3:Y:S01]  /*01f0*/  LDG.E.64 R8, desc[UR4][R10.64+0x900] ;  /* 0x000900040a087981 */ /* 0x000ee2000c1e1b00 */
[----:B------:R-:W-:Y:S01]  /*0200*/  UMOV UR6, 0x745d1748 ;  /* 0x745d174800067882 */ /* 0x000fe20000000000 */
[----:B------:R-:W-:Y:S01]  /*0210*/  UMOV UR7, 0x3fc745d1 ;  /* 0x3fc745d100077882 */ /* 0x000fe20000000000 */
[----:B--2---:R-:W-:-:S08]  /*0220*/  DADD R22, R24, R22 ;  /* 0x0000000018167229 */ /* 0x004fd00000000016 */
[----:B----4-:R-:W-:-:S08]  /*0230*/  DADD R4, R4, R22 ;  /* 0x0000000004047229 */ /* 0x010fd00000000016 */
[----:B-----5:R-:W-:-:S08]  /*0240*/  DADD R2, R2, R4 ;  /* 0x0000000002027229 */ /* 0x020fd00000000004 */
[----:B------:R-:W-:-:S08]  /*0250*/  DADD R2, R20, R2 ;  /* 0x0000000014027229 */ /* 0x000fd00000000002 */
[----:B------:R-:W-:-:S08]  /*0260*/  DADD R2, R18, R2 ;  /* 0x0000000012027229 */ /* 0x000fd00000000002 */
[----:B------:R-:W-:Y:S01]  /*0270*/  DADD R2, R16, R2 ;  /* 0x0000000010027229 */ /* 0x000fe20000000002 */
[----:B------:R-:W-:Y:S02]  /*0280*/  IMAD.MOV.U32 R16, RZ, RZ, -0x5d1745d2 ;  /* 0xa2e8ba2eff107424 */ /* 0x000fe400078e00ff */
[----:B------:R-:W-:-:S05]  /*0290*/  IMAD.MOV.U32 R17, RZ, RZ, 0x3fea2e8b ;  /* 0x3fea2e8bff117424 */ /* 0x000fca00078e00ff */
[----:B------:R-:W-:Y:S01]  /*02a0*/  DADD R2, R14, R2 ;  /* 0x000000000e027229 */ /* 0x000fe20000000002 */
[----:B------:R-:W-:-:S04]  /*02b0*/  IADD3 R14, P1, PT, R0, UR12, RZ ;  /* 0x0000000c000e7c10 */ /* 0x000fc8000ff3e0ff */
[----:B------:R-:W-:-:S03]  /*02c0*/  IADD3.X R15, PT, PT, R6, UR13, RZ, P1, !PT ;  /* 0x0000000d060f7c10 */ /* 0x000fc60008ffe4ff */
[----:B------:R-:W-:Y:S01]  /*02d0*/  DADD R2, R12, R2 ;  /* 0x000000000c027229 */ /* 0x000fe20000000002 */
[----:B------:R-:W-:-:S04]  /*02e0*/  IADD3 R12, P0, PT, R0, UR10, RZ ;  /* 0x0000000a000c7c10 */ /* 0x000fc8000ff1e0ff */
[----:B------:R-:W-:-:S03]  /*02f0*/  IADD3.X R13, PT, PT, R6, UR11, RZ, P0, !PT ;  /* 0x0000000b060d7c10 */ /* 0x000fc600087fe4ff */
[----:B------:R-:W-:Y:S02]  /*0300*/  DADD R4, R2, 1 ;  /* 0x3ff0000002047429 */ /* 0x000fe40000000000 */
[----:B---3--:R-:W-:Y:S04]  /*0310*/  STG.E.64 desc[UR4][R12.64+0x900], R8 ;  /* 0x000900080c007986 */ /* 0x008fe8000c101b04 */
[----:B------:R-:W-:Y:S02]  /*0320*/  STG.E.64 desc[UR4][R10.64+0x900], R2 ;  /* 0x000900020a007986 */ /* 0x000fe4000c101b04 */
[----:B------:R-:W-:-:S08]  /*0330*/  DMUL R4, R4, 0.5 ;  /* 0x3fe0000004047828 */ /* 0x000fd00000000000 */
[----:B------:R-:W-:-:S07]  /*0340*/  DFMA R4, R4, UR6, R16 ;  /* 0x0000000604047c2b */ /* 0x000fce0008000010 */
[----:B------:R-:W-:Y:S01]  /*0350*/  STG.E.64 desc[UR4][R14.64+0x900], R4 ;  /* 0x000900040e007986 */ /* 0x000fe2000c101b04 */
[----:B------:R-:W-:Y:S05]  /*0360*/  EXIT ;  /* 0x000000000000794d */ /* 0x000fea0003800000 */
.L_x_13:
        /* <DEDUP_REMOVED lines=9> */
.L_x_24:


//--------------------- .text._Z21collision_propagationdddddPdS_S_S_S_S_S_S_S_S_S_S_S_ --------------------------
	.section	.text._Z21collision_propagationdddddPdS_S_S_S_S_S_S_S_S_S_S_S_,"ax",@progbits
	.align	128
        .global         _Z21collision_propagationdddddPdS_S_S_S_S_S_S_S_S_S_S_S_
        .type           _Z21collision_propagationdddddPdS_S_S_S_S_S_S_S_S_S_S_S_,@function
        .size           _Z21collision_propagationdddddPdS_S_S_S_S_S_S_S_S_S_S_S_,(.L_x_25 - _Z21collision_propagationdddddPdS_S_S_S_S_S_S_S_S_S_S_S_)
        .other          _Z21collision_propagationdddddPdS_S_S_S_S_S_S_S_S_S_S_S_,@"STO_CUDA_ENTRY STV_DEFAULT"
_Z21collision_propagationdddddPdS_S_S_S_S_S_S_S_S_S_S_S_:
.text._Z21collision_propagationdddddPdS_S_S_S_S_S_S_S_S_S_S_S_:
        /* <DEDUP_REMOVED lines=8> */
[----:B------:R-:W1:Y:S01]  /*0080*/  LDCU.64 UR6, c[0x0][0x3f0] ;  /* 0x00007e00ff0677ac */ /* 0x000e620008000a00 */
[----:B------:R-:W2:Y:S01]  /*0090*/  LDCU.64 UR4, c[0x0][0x358] ;  /* 0x00006b00ff0477ac */ /* 0x000ea20008000a00 */
[----:B------:R-:W-:Y:S01]  /*00a0*/  VIADD R4, R2, 0x102 ;  /* 0x0000010202047836 */ /* 0x000fe20000000000 */
[----:B------:R-:W3:Y:S01]  /*00b0*/  LDC.64 R14, c[0x0][0x3a8] ;  /* 0x0000ea00ff0e7b82 */ /* 0x000ee20000000a00 */
[----:B------:R-:W4:Y:S01]  /*00c0*/  LDCU.128 UR8, c[0x0][0x3b0] ;  /* 0x00007600ff0877ac */ /* 0x000f220008000c00 */
[----:B0-----:R-:W-:-:S05]  /*00d0*/  IMAD R77, R3, 0x120, RZ ;  /* 0x00000120034d7824 */ /* 0x001fca00078e02ff */
[----:B------:R-:W-:-:S04]  /*00e0*/  IADD3 R76, P0, PT, R0, R77, RZ ;  /* 0x0000004d004c7210 */ /* 0x000fc80007f1e0ff */
[----:B------:R-:W-:Y:S01]  /*00f0*/  LEA.HI.X.SX32 R7, R0, RZ, 0x1, P0 ;  /* 0x000000ff00077211 */ /* 0x000fe200000f0eff */
[----:B------:R-:W-:-:S03]  /*0100*/  IMAD.SHL.U32 R5, R76, 0x8, RZ ;  /* 0x000000084c057824 */ /* 0x000fc600078e00ff */
[----:B------:R-:W-:Y:S02]  /*0110*/  SHF.L.U64.HI R76, R76, 0x3, R7 ;  /* 0x000000034c4c7819 */ /* 0x000fe40000010207 */
[----:B-1----:R-:W-:-:S04]  /*0120*/  IADD3 R8, P0, PT, R5, UR6, RZ ;  /* 0x0000000605087c10 */ /* 0x002fc8000ff1e0ff */
[----:B------:R-:W-:Y:S01]  /*0130*/  IADD3.X R9, PT, PT, R76, UR7, RZ, P0, !PT ;  /* 0x000000074c097c10 */ /* 0x000fe200087fe4ff */
[----:B------:R-:W0:Y:S04]  /*0140*/  LDCU.64 UR6, c[0x0][0x400] ;  /* 0x00008000ff0677ac */ /* 0x000e280008000a00 */
[----:B--2---:R-:W2:Y:S04]  /*0150*/  LDG.E.64 R44, desc[UR4][R8.64+0x242400] ;  /* 0x24240004082c7981 */ /* 0x004ea8000c1e1b00 */
[----:B------:R-:W2:Y:S01]  /*0160*/  LDG.E.64 R6, desc[UR4][R8.64+0x483f00] ;  /* 0x483f000408067981 */ /* 0x000ea2000c1e1b00 */
[----:B------:R-:W-:-:S03]  /*0170*/  IADD3 R12, P0, PT, R8, 0x1000000, RZ ;  /* 0x01000000080c7810 */ /* 0x000fc60007f1e0ff */
[----:B------:R-:W5:Y:S01]  /*0180*/  LDG.E.64 R54, desc[UR4][R8.64+0x900] ;  /* 0x0009000408367981 */ /* 0x000f62000c1e1b00 */
[----:B------:R-:W-:-:S03]  /*0190*/  IADD3.X R13, PT, PT, RZ, R9, RZ, P0, !PT ;  /* 0x00000009ff0d7210 */ /* 0x000fc600007fe4ff */
[----:B------:R1:W5:Y:S04]  /*01a0*/  LDG.E.64 R64, desc[UR4][R8.64+0x6c5a00] ;  /* 0x6c5a000408407981 */ /* 0x000368000c1e1b00 */
[----:B------:R-:W5:Y:S04]  /*01b0*/  LDG.E.64 R38, desc[UR4][R12.64+-0x6f8b00] ;  /* 0x907500040c267981 */ /* 0x000f68000c1e1b00 */
[----:B------:R-:W5:Y:S04]  /*01c0*/  LDG.E.64 R42, desc[UR4][R12.64+-0x4b7000] ;  /* 0xb49000040c2a7981 */ /* 0x000f68000c1e1b00 */
[----:B------:R-:W5:Y:S01]  /*01d0*/  LDG.E.64 R46, desc[UR4][R12.64+-0x275500] ;  /* 0xd8ab00040c2e7981 */ /* 0x000f62000c1e1b00 */
[----:B0-----:R-:W-:-:S03]  /*01e0*/  IADD3 R10, P0, PT, R5, UR6, RZ ;  /* 0x00000006050a7c10 */ /* 0x001fc6000ff1e0ff */
[----:B------:R-:W5:Y:S01]  /*01f0*/  LDG.E.64 R30, desc[UR4][R12.64+-0x33a00] ;  /* 0xfcc600040c1e7981 */ /* 0x000f62000c1e1b00 */
[----:B------:R-:W-:Y:S01]  /*0200*/  IADD3.X R11, PT, PT, R76, UR7, RZ, P0, !PT ;  /* 0x000000074c0b7c10 */ /* 0x000fe200087fe4ff */
[----:B------:R-:W0:Y:S02]  /*0210*/  LDCU.64 UR6, c[0x0][0x3a8] ;  /* 0x00007500ff0677ac */ /* 0x000e240008000a00 */
[----:B------:R4:W5:Y:S04]  /*0220*/  LDG.E.64 R36, desc[UR4][R12.64+0x20e100] ;  /* 0x20e100040c247981 */ /* 0x000968000c1e1b00 */
[----:B------:R-:W5:Y:S04]  /*0230*/  LDG.E.64 R62, desc[UR4][R10.64+0x242400] ;  /* 0x242400040a3e7981 */ /* 0x000f68000c1e1b00 */
[----:B------:R-:W5:Y:S01]  /*0240*/  LDG.E.64 R48, desc[UR4][R10.64+0x483f00] ;  /* 0x483f00040a307981 */ /* 0x000f62000c1e1b00 */
[----:B-1----:R-:W-:-:S03]  /*0250*/  IADD3 R8, P0, PT, R10, 0x1000000, RZ ;  /* 0x010000000a087810 */ /* 0x002fc60007f1e0ff */
[----:B------:R-:W5:Y:S04]  /*0260*/  LDG.E.64 R82, desc[UR4][R10.64+0x900] ;  /* 0x000900040a527981 */ /* 0x000f68000c1e1b00 */
[----:B------:R1:W5:Y:S01]  /*0270*/  LDG.E.64 R86, desc[UR4][R10.64+0x6c5a00] ;  /* 0x6c5a00040a567981 */ /* 0x000362000c1e1b00 */
[----:B------:R-:W-:Y:S01]  /*0280*/  IMAD.X R9, RZ, RZ, R11, P0 ;  /* 0x000000ffff097224 */ /* 0x000fe200000e060b */
[----:B------:R-:W-:Y:S01]  /*0290*/  IADD3 R2, PT, PT, R2, 0x100, RZ ;  /* 0x0000010002027810 */ /* 0x000fe20007ffe0ff */
[----:B----4-:R-:W-:-:S03]  /*02a0*/  IMAD.HI R12, R4, 0x7f807f81, RZ ;  /* 0x7f807f81040c7827 */ /* 0x010fc600078e02ff */
[----:B------:R-:W4:Y:S01]  /*02b0*/  LDG.E.64 R60, desc[UR4][R8.64+-0x6f8b00] ;  /* 0x90750004083c7981 */ /* 0x000f22000c1e1b00 */
[----:B------:R-:W-:Y:S01]  /*02c0*/  IMAD.HI R16, R2, 0x7f807f81, RZ ;  /* 0x7f807f8102107827 */ /* 0x000fe200078e02ff */
[----:B-1----:R-:W1:Y:S01]  /*02d0*/  LDC.64 R10, c[0x0][0x3b8] ;  /* 0x0000ee00ff0a7b82 */ /* 0x002e620000000a00 */
[----:B------:R-:W-:Y:S01]  /*02e0*/  SHF.R.U32.HI R13, RZ, 0x1f, R12 ;  /* 0x0000001fff0d7819 */ /* 0x000fe2000001160c */
[----:B------:R-:W4:Y:S02]  /*02f0*/  LDG.E.64 R56, desc[UR4][R8.64+-0x275500] ;  /* 0xd8ab000408387981 */ /* 0x000f24000c1e1b00 */
[----:B------:R-:W-:Y:S02]  /*0300*/  SHF.R.U32.HI R19, RZ, 0x1f, R16 ;  /* 0x0000001fff137819 */ /* 0x000fe40000011610 */
[----:B------:R-:W-:Y:S01]  /*0310*/  LEA.HI.SX32 R17, R12, R13, 0x19 ;  /* 0x0000000d0c117211 */ /* 0x000fe200078fcaff */
[----:B------:R-:W4:Y:S01]  /*0320*/  LDG.E.64 R74, desc[UR4][R8.64+-0x33a00] ;  /* 0xfcc60004084a7981 */ /* 0x000f22000c1e1b00 */
[----:B------:R-:W-:-:S02]  /*0330*/  LEA.HI.SX32 R21, R16, R19, 0x19 ;  /* 0x0000001310157211 */ /* 0x000fc400078fcaff */
[----:B------:R-:W0:Y:S01]  /*0340*/  LDC.64 R18, c[0x0][0x3b0] ;  /* 0x0000ec00ff127b82 */ /* 0x000e220000000a00 */
[----:B------:R-:W-:Y:S01]  /*0350*/  IMAD R78, R17, -0x101, R4 ;  /* 0xfffffeff114e7824 */ /* 0x000fe200078e0204 */
[----:B------:R-:W4:Y:S01]  /*0360*/  LDG.E.64 R12, desc[UR4][R8.64+-0x4b7000] ;  /* 0xb4900004080c7981 */ /* 0x000f22000c1e1b00 */
[----:B------:R-:W-:Y:S02]  /*0370*/  VIADD R17, R77, 0x120 ;  /* 0x000001204d117836 */ /* 0x000fe40000000000 */
[----:B------:R-:W-:Y:S01]  /*0380*/  VIADD R78, R78, 0x10 ;  /* 0x000000104e4e7836 */ /* 0x000fe20000000000 */
[----:B------:R-:W-:Y:S01]  /*0390*/  IADD3 R20, P0, PT, R5, UR8, RZ ;  /* 0x0000000805147c10 */ /* 0x000fe2000ff1e0ff */
[----:B------:R-:W-:Y:S01]  /*03a0*/  IMAD R80, R21, -0x101, R2 ;  /* 0xfffffeff15507824 */ /* 0x000fe200078e0202 */
[----:B------:R-:W-:Y:S01]  /*03b0*/  IADD3 R24, P1, PT, R5, UR10, RZ ;  /* 0x0000000a05187c10 */ /* 0x000fe2000ff3e0ff */
[----:B------:R-:W-:Y:S01]  /*03c0*/  IMAD.IADD R2, R17, 0x1, R78 ;  /* 0x0000000111027824 */ /* 0x000fe200078e024e */
[----:B------:R-:W-:Y:S01]  /*03d0*/  IADD3.X R21, PT, PT, R76, UR9, RZ, P0, !PT ;  /* 0x000000094c157c10 */ /* 0x000fe200087fe4ff */
[----:B------:R5:W4:Y:S01]  /*03e0*/  LDG.E.64 R58, desc[UR4][R8.64+0x20e100] ;  /* 0x20e10004083a7981 */ /* 0x000b22000c1e1b00 */
[----:B------:R-:W-:Y:S01]  /*03f0*/  IADD3 R80, PT, PT, R80, 0x10, RZ ;  /* 0x0000001050507810 */ /* 0x000fe20007ffe0ff */
[C---:B---3--:R-:W-:Y:S01]  /*0400*/  IMAD.WIDE.U32 R66, R2.reuse, 0x8, R14 ;  /* 0x0000000802427825 */ /* 0x048fe200078e000e */
[----:B------:R-:W-:Y:S01]  /*0410*/  ISETP.NE.AND P0, PT, R3, RZ, PT ;  /* 0x000000ff0300720c */ /* 0x000fe20003f05270 */
[----:B------:R-:W3:Y:S02]  /*0420*/  LDG.E.64 R32, desc[UR4][R20.64+0x900] ;  /* 0x0009000414207981 */ /* 0x000ee4000c1e1b00 */
[----:B-1----:R-:W-:Y:S01]  /*0430*/  IMAD.WIDE.U32 R68, R2, 0x8, R10 ;  /* 0x0000000802447825 */ /* 0x002fe200078e000a */
[----:B------:R-:W-:Y:S01]  /*0440*/  IADD3.X R25, PT, PT, R76, UR11, RZ, P1, !PT ;  /* 0x0000000b4c197c10 */ /* 0x000fe20008ffe4ff */
[----:B------:R-:W3:Y:S01]  /*0450*/  LDG.E.64 R66, desc[UR4][R66.64] ;  /* 0x0000000442427981 */ /* 0x000ee2000c1e1b00 */
[----:B0-----:R-:W-:Y:S01]  /*0460*/  IADD3 R40, P1, PT, R5, UR6, RZ ;  /* 0x0000000605287c10 */ /* 0x001fe2000ff3e0ff */
[----:B------:R-:W-:-:S02]  /*0470*/  IMAD.IADD R4, R17, 0x1, R80 ;  /* 0x0000000111047824 */ /* 0x000fc400078e0250 */
[----:B------:R-:W3:Y:S01]  /*0480*/  LDG.E.64 R68, desc[UR4][R68.64] ;  /* 0x0000000444447981 */ /* 0x000ee2000c1e1b00 */
[----:B------:R-:W-:Y:S01]  /*0490*/  IMAD.WIDE.U32 R72, R2, 0x8, R18 ;  /* 0x0000000802487825 */ /* 0x000fe200078e0012 */
[----:B------:R-:W-:Y:S02]  /*04a0*/  IADD3.X R41, PT, PT, R76, UR7, RZ, P1, !PT ;  /* 0x000000074c297c10 */ /* 0x000fe40008ffe4ff */
[----:B------:R-:W3:Y:S01]  /*04b0*/  @!P0 LDG.E.64 R26, desc[UR4][R24.64+0x900] ;  /* 0x00090004181a8981 */ /* 0x000ee2000c1e1b00 */
[----:B------:R-:W-:-:S03]  /*04c0*/  IMAD.WIDE.U32 R50, R4, 0x8, R10 ;  /* 0x0000000804327825 */ /* 0x000fc600078e000a */
[----:B------:R-:W3:Y:S01]  /*04d0*/  @!P0 LDG.E.64 R34, desc[UR4][R40.64+0x900] ;  /* 0x0009000428228981 */ /* 0x000ee2000c1e1b00 */
[----:B------:R-:W-:-:S03]  /*04e0*/  IMAD.WIDE.U32 R52, R4, 0x8, R14 ;  /* 0x0000000804347825 */ /* 0x000fc600078e000e */
[----:B------:R-:W3:Y:S01]  /*04f0*/  LDG.E.64 R72, desc[UR4][R72.64] ;  /* 0x0000000448487981 */ /* 0x000ee2000c1e1b00 */
[----:B------:R-:W-:-:S03]  /*0500*/  IMAD.WIDE.U32 R70, R4, 0x8, R18 ;  /* 0x0000000804467825 */ /* 0x000fc600078e0012 */
[----:B------:R-:W3:Y:S04]  /*0510*/  LDG.E.64 R50, desc[UR4][R50.64] ;  /* 0x0000000432327981 */ /* 0x000ee8000c1e1b00 */
[----:B------:R-:W3:Y:S04]  /*0520*/  LDG.E.64 R52, desc[UR4][R52.64] ;  /* 0x0000000434347981 */ /* 0x000ee8000c1e1b00 */
[----:B------:R-:W3:Y:S01]  /*0530*/  LDG.E.64 R70, desc[UR4][R70.64] ;  /* 0x0000000446467981 */ /* 0x000ee2000c1e1b00 */
[----:B------:R-:W-:Y:S01]  /*0540*/  UMOV UR6, 0x1c71c71c ;  /* 0x1c71c71c00067882 */ /* 0x000fe20000000000 */
[----:B------:R-:W-:Y:S01]  /*0550*/  UMOV UR7, 0x3fbc71c7 ;  /* 0x3fbc71c700077882 */ /* 0x000fe20000000000 */
[----:B------:R-:W-:Y:S01]  /*0560*/  UMOV UR8, 0x1c71c71c ;  /* 0x1c71c71c00087882 */ /* 0x000fe20000000000 */
[----:B------:R-:W-:Y:S01]  /*0570*/  UMOV UR9, 0x3fbc71c7 ;  /* 0x3fbc71c700097882 */ /* 0x000fe20000000000 */
[----:B------:R-:W-:Y:S01]  /*0580*/  UMOV UR10, 0x1c71c71c ;  /* 0x1c71c71c000a7882 */ /* 0x000fe20000000000 */
[----:B------:R-:W-:Y:S01]  /*0590*/  UMOV UR11, 0x3f9c71c7 ;  /* 0x3f9c71c7000b7882 */ /* 0x000fe20000000000 */
[----:B------:R-:W-:Y:S01]  /*05a0*/  UMOV UR12, 0x1c71c71c ;  /* 0x1c71c71c000c7882 */ /* 0x000fe20000000000 */
[----:B------:R-:W-:Y:S01]  /*05b0*/  UMOV UR13, 0x3f9c71c7 ;  /* 0x3f9c71c7000d7882 */ /* 0x000fe20000000000 */
[----:B--2---:R-:W-:-:S02]  /*05c0*/  DADD R22, R44, R6 ;  /* 0x000000002c167229 */ /* 0x004fc40000000006 */
[C-C-:B-----5:R-:W-:Y:S02]  /*05d0*/  DADD R16, R54.reuse, R44.reuse ;  /* 0x0000000036107229 */ /* 0x160fe4000000002c */
[----:B------:R-:W-:-:S04]  /*05e0*/  DFMA R28, R54, -4, -R44 ;  /* 0xc0100000361c782b */ /* 0x000fc8000000082c */
[----:B------:R-:W-:Y:S02]  /*05f0*/  DADD R22, R64, R22 ;  /* 0x0000000040167229 */ /* 0x000fe40000000016 */
[----:B------:R-:W-:Y:S02]  /*0600*/  DADD R8, R44, -R6 ;  /* 0x000000002c087229 */ /* 0x000fe40000000806 */
[C---:B------:R-:W-:Y:S02]  /*0610*/  DADD R16, R6.reuse, R16 ;  /* 0x0000000006107229 */ /* 0x040fe40000000010 */
[----:B------:R-:W-:Y:S02]  /*0620*/  DADD R28, -R6, R28 ;  /* 0x00000000061c7229 */ /* 0x000fe4000000011c */
[----:B------:R-:W-:Y:S02]  /*0630*/  DADD R22, R38, R22 ;  /* 0x0000000026167229 */ /* 0x000fe40000000016 */
[----:B------:R-:W-:-:S02]  /*0640*/  DADD R8, R64, R8 ;  /* 0x0000000040087229 */ /* 0x000fc40000000008 */
[C---:B------:R-:W-:Y:S02]  /*0650*/  DADD R16, R64.reuse, R16 ;  /* 0x0000000040107229 */ /* 0x040fe40000000010 */
[----:B------:R-:W-:Y:S02]  /*0660*/  DADD R28, -R64, R28 ;  /* 0x00000000401c7229 */ /* 0x000fe4000000011c */
[----:B------:R-:W-:Y:S02]  /*0670*/  DADD R64, R44, -R64 ;  /* 0x000000002c407229 */ /* 0x000fe40000000840 */
[----:B------:R-:W-:Y:S02]  /*0680*/  DADD R6, R6, -R38 ;  /* 0x0000000006067229 */ /* 0x000fe40000000826 */
[----:B------:R-:W-:Y:S02]  /*0690*/  DADD R22, R22, R22 ;  /* 0x0000000016167229 */ /* 0x000fe40000000016 */
[----:B------:R-:W-:-:S02]  /*06a0*/  DADD R8, -R38, R8 ;  /* 0x0000000026087229 */ /* 0x000fc40000000108 */
[C---:B------:R-:W-:Y:S02]  /*06b0*/  DADD R16, R38.reuse, R16 ;  /* 0x0000000026107229 */ /* 0x040fe40000000010 */
[----:B------:R-:W-:Y:S02]  /*06c0*/  DADD R38, -R38, R28 ;  /* 0x0000000026267229 */ /* 0x000fe4000000011c */
[----:B------:R-:W-:Y:S02]  /*06d0*/  DADD R44, R64, R64 ;  /* 0x00000000402c7229 */ /* 0x000fe40000000040 */
[----:B------:R-:W-:Y:S02]  /*06e0*/  DADD R28, R6, R6 ;  /* 0x00000000061c7229 */ /* 0x000fe40000000006 */
[----:B------:R-:W-:Y:S02]  /*06f0*/  DFMA R54, R54, 4, -R22 ;  /* 0x401000003636782b */ /* 0x000fe40000000816 */
[----:B------:R-:W-:-:S02]  /*0700*/  DADD R22, R42, R46 ;  /* 0x000000002a167229 */ /* 0x000fc4000000002e */
[C---:B------:R-:W-:Y:S02]  /*0710*/  DADD R64, R42.reuse, R64 ;  /* 0x000000002a407229 */ /* 0x040fe40000000040 */
[C---:B------:R-:W-:Y:S02]  /*0720*/  DADD R44, R42.reuse, -R44 ;  /* 0x000000002a2c7229 */ /* 0x040fe4000000082c */
[C---:B------:R-:W-:Y:S02]  /*0730*/  DADD R6, R42.reuse, R6 ;  /* 0x000000002a067229 */ /* 0x040fe40000000006 */
[C---:B------:R-:W-:Y:S02]  /*0740*/  DADD R28, R42.reuse, -R28 ;  /* 0x000000002a1c7229 */ /* 0x040fe4000000081c */
[C---:B------:R-:W-:Y:S02]  /*0750*/  DADD R16, R42.reuse, R16 ;  /* 0x000000002a107229 */ /* 0x040fe40000000010 */
[----:B------:R-:W-:-:S02]  /*0760*/  DADD R54, R42, R54 ;  /* 0x000000002a367229 */ /* 0x000fc40000000036 */
[----:B------:R-:W-:Y:S02]  /*0770*/  DADD R22, R30, R22 ;  /* 0x000000001e167229 */ /* 0x000fe40000000016 */
[----:B------:R-:W-:Y:S02]  /*0780*/  DADD R42, R42, -R46 ;  /* 0x000000002a2a7229 */ /* 0x000fe4000000082e */
[C---:B------:R-:W-:Y:S02]  /*0790*/  DADD R64, -R46.reuse, R64 ;  /* 0x000000002e407229 */ /* 0x040fe40000000140 */
[C---:B------:R-:W-:Y:S02]  /*07a0*/  DADD R44, -R46.reuse, R44 ;  /* 0x000000002e2c7229 */ /* 0x040fe4000000012c */
[C---:B------:R-:W-:Y:S02]  /*07b0*/  DADD R6, R46.reuse, R6 ;  /* 0x000000002e067229 */ /* 0x040fe40000000006 */
[----:B------:R-:W-:-:S02]  /*07c0*/  DADD R28, R46, R28 ;  /* 0x000000002e1c7229 */ /* 0x000fc4000000001c */
[C---:B------:R-:W-:Y:S02]  /*07d0*/  DADD R16, R46.reuse, R16 ;  /* 0x000000002e107229 */ /* 0x040fe40000000010 */
[----:B------:R-:W-:Y:S02]  /*07e0*/  DADD R46, R46, R54 ;  /* 0x000000002e2e7229 */ /* 0x000fe40000000036 */
[----:B------:R-:W-:Y:S02]  /*07f0*/  DADD R22, R36, R22 ;  /* 0x0000000024167229 */ /* 0x000fe40000000016 */
[----:B------:R-:W-:Y:S02]  /*0800*/  DADD R54, R62, R48 ;  /* 0x000000003e367229 */ /* 0x000fe40000000030 */
[C---:B------:R-:W-:Y:S02]  /*0810*/  DADD R42, R30.reuse, R42 ;  /* 0x000000001e2a7229 */ /* 0x040fe4000000002a */
[----:B------:R-:W-:-:S02]  /*0820*/  DADD R64, -R30, R64 ;  /* 0x000000001e407229 */ /* 0x000fc40000000140 */
[C---:B------:R-:W-:Y:S02]  /*0830*/  DADD R44, -R30.reuse, R44 ;  /* 0x000000001e2c7229 */ /* 0x040fe4000000012c */
[C---:B------:R-:W-:Y:S02]  /*0840*/  DADD R6, -R30.reuse, R6 ;  /* 0x000000001e067229 */ /* 0x040fe40000000106 */
[C---:B------:R-:W-:Y:S02]  /*0850*/  DADD R28, -R30.reuse, R28 ;  /* 0x000000001e1c7229 */ /* 0x040fe4000000011c */
[C---:B------:R-:W-:Y:S02]  /*0860*/  DADD R16, R30.reuse, R16 ;  /* 0x000000001e107229 */ /* 0x040fe40000000010 */
[----:B------:R-:W-:Y:S02]  /*0870*/  DADD R30, R30, R46 ;  /* 0x000000001e1e7229 */ /* 0x000fe4000000002e */
[----:B------:R-:W-:-:S02]  /*0880*/  DFMA R38, R22, 2, R38 ;  /* 0x400000001626782b */ /* 0x000fc40000000026 */
[C-C-:B------:R-:W-:Y:S02]  /*0890*/  DADD R22, R82.reuse, R62.reuse ;  /* 0x0000000052167229 */ /* 0x140fe4000000003e */
[----:B------:R-:W-:Y:S02]  /*08a0*/  DFMA R46, R82, -4, -R62 ;  /* 0xc0100000522e782b */ /* 0x000fe4000000083e */
[----:B------:R-:W-:Y:S02]  /*08b0*/  DADD R54, R86, R54 ;  /* 0x0000000056367229 */ /* 0x000fe40000000036 */
[C---:B------:R-:W-:Y:S02]  /*08c0*/  DADD R42, -R36.reuse, R42 ;  /* 0x00000000242a7229 */ /* 0x040fe4000000012a */
[C---:B------:R-:W-:Y:S02]  /*08d0*/  DADD R64, R36.reuse, R64 ;  /* 0x0000000024407229 */ /* 0x040fe40000000040 */
[----:B------:R-:W-:-:S02]  /*08e0*/  DADD R44, R36, R44 ;  /* 0x00000000242c7229 */ /* 0x000fc4000000002c */
[C---:B------:R-:W-:Y:S02]  /*08f0*/  DADD R6, -R36.reuse, R6 ;  /* 0x0000000024067229 */ /* 0x040fe40000000106 */
[C---:B------:R-:W-:Y:S02]  /*0900*/  DADD R28, -R36.reuse, R28 ;  /* 0x00000000241c7229 */ /* 0x040fe4000000011c */
[C---:B------:R-:W-:Y:S02]  /*0910*/  DADD R16, R36.reuse, R16 ;  /* 0x0000000024107229 */ /* 0x040fe40000000010 */
[----:B------:R-:W-:Y:S02]  /*0920*/  DADD R36, R36, R30 ;  /* 0x0000000024247229 */ /* 0x000fe4000000001e */
[----:B------:R-:W-:Y:S02]  /*0930*/  DADD R30, R62, -R48 ;  /* 0x000000003e1e7229 */ /* 0x000fe40000000830 */
[----:B------:R-:W-:-:S02]  /*0940*/  DADD R22, R48, R22 ;  /* 0x0000000030167229 */ /* 0x000fc40000000016 */
[----:B------:R-:W-:Y:S02]  /*0950*/  DADD R46, -R48, R46 ;  /* 0x00000000302e7229 */ /* 0x000fe4000000012e */
[----:B----4-:R-:W-:Y:S02]  /*0960*/  DADD R54, R60, R54 ;  /* 0x000000003c367229 */ /* 0x010fe40000000036 */
[C---:B------:R-:W-:Y:S02]  /*0970*/  DADD R30, R86.reuse, R30 ;  /* 0x00000000561e7229 */ /* 0x040fe4000000001e */
[C---:B------:R-:W-:Y:S02]  /*0980*/  DADD R22, R86.reuse, R22 ;  /* 0x0000000056167229 */ /* 0x040fe40000000016 */
[----:B------:R-:W-:Y:S02]  /*0990*/  DADD R46, -R86, R46 ;  /* 0x00000000562e7229 */ /* 0x000fe4000000012e */
[----:B------:R-:W-:-:S02]  /*09a0*/  DADD R86, R62, -R86 ;  /* 0x000000003e567229 */ /* 0x000fc40000000856 */
[----:B------:R-:W-:Y:S02]  /*09b0*/  DADD R48, R48, -R60 ;  /* 0x0000000030307229 */ /* 0x000fe4000000083c */
[----:B------:R-:W-:Y:S02]  /*09c0*/  DADD R54, R54, R54 ;  /* 0x0000000036367229 */ /* 0x000fe40000000036 */
[C---:B------:R-:W-:Y:S02]  /*09d0*/  DADD R30, -R60.reuse, R30 ;  /* 0x000000003c1e7229 */ /* 0x040fe4000000011e */
[C---:B------:R-:W-:Y:S02]  /*09e0*/  DADD R22, R60.reuse, R22 ;  /* 0x000000003c167229 */ /* 0x040fe40000000016 */
[----:B------:R-:W-:Y:S02]  /*09f0*/  DADD R60, -R60, R46 ;  /* 0x000000003c3c7229 */ /* 0x000fe4000000012e */
[----:B------:R-:W-:-:S02]  /*0a00*/  DADD R46, R86, R86 ;  /* 0x00000000562e7229 */ /* 0x000fc40000000056 */
[----:B------:R-:W-:Y:S02]  /*0a10*/  DADD R62, R48, R48 ;  /* 0x00000000303e7229 */ /* 0x000fe40000000030 */
[----:B------:R-:W-:Y:S02]  /*0a20*/  DFMA R82, R82, 4, -R54 ;  /* 0x401000005252782b */ /* 0x000fe40000000836 */
[C---:B------:R-:W-:Y:S02]  /*0a30*/  DADD R54, R12.reuse, R56 ;  /* 0x000000000c367229 */ /* 0x040fe40000000038 */
[C---:B------:R-:W-:Y:S02]  /*0a40*/  DADD R86, R12.reuse, R86 ;  /* 0x000000000c567229 */ /* 0x040fe40000000056 */
[C---:B------:R-:W-:Y:S02]  /*0a50*/  DADD R46, R12.reuse, -R46 ;  /* 0x000000000c2e7229 */ /* 0x040fe4000000082e */
[----:B------:R-:W-:-:S02]  /*0a60*/  DADD R48, R12, R48 ;  /* 0x000000000c307229 */ /* 0x000fc40000000030 */
[C---:B------:R-:W-:Y:S02]  /*0a70*/  DADD R62, R12.reuse, -R62 ;  /* 0x000000000c3e7229 */ /* 0x040fe4000000083e */
[C---:B------:R-:W-:Y:S02]  /*0a80*/  DADD R22, R12.reuse, R22 ;  /* 0x000000000c167229 */ /* 0x040fe40000000016 */
[----:B------:R-:W-:Y:S02]  /*0a90*/  DADD R82, R12, R82 ;  /* 0x000000000c527229 */ /* 0x000fe40000000052 */
[----:B------:R-:W-:Y:S02]  /*0aa0*/  DADD R54, R74, R54 ;  /* 0x000000004a367229 */ /* 0x000fe40000000036 */
[----:B------:R-:W-:Y:S02]  /*0ab0*/  DADD R12, R12, -R56 ;  /* 0x000000000c0c7229 */ /* 0x000fe40000000838 */
[----:B------:R-:W-:-:S02]  /*0ac0*/  DADD R86, -R56, R86 ;  /* 0x0000000038567229 */ /* 0x000fc40000000156 */
[C---:B------:R-:W-:Y:S02]  /*0ad0*/  DADD R46, -R56.reuse, R46 ;  /* 0x00000000382e7229 */ /* 0x040fe4000000012e */
[C---:B------:R-:W-:Y:S02]  /*0ae0*/  DADD R48, R56.reuse, R48 ;  /* 0x0000000038307229 */ /* 0x040fe40000000030 */
[C---:B------:R-:W-:Y:S02]  /*0af0*/  DADD R62, R56.reuse, R62 ;  /* 0x00000000383e7229 */ /* 0x040fe4000000003e */
[C---:B------:R-:W-:Y:S02]  /*0b00*/  DADD R22, R56.reuse, R22 ;  /* 0x0000000038167229 */ /* 0x040fe40000000016 */
[----:B------:R-:W-:Y:S02]  /*0b10*/  DADD R56, R56, R82 ;  /* 0x0000000038387229 */ /* 0x000fe40000000052 */
[----:B------:R-:W-:-:S02]  /*0b20*/  DADD R54, R58, R54 ;  /* 0x000000003a367229 */ /* 0x000fc40000000036 */
[----:B---3--:R-:W-:Y:S02]  /*0b30*/  DFMA R68, R68, UR6, RZ ;  /* 0x0000000644447c2b */ /* 0x008fe400080000ff */
[----:B------:R-:W-:Y:S02]  /*0b40*/  DFMA R66, R66, UR6, RZ ;  /* 0x0000000642427c2b */ /* 0x000fe400080000ff */
[C---:B------:R-:W-:Y:S02]  /*0b50*/  DADD R12, R74.reuse, R12 ;  /* 0x000000004a0c7229 */ /* 0x040fe4000000000c */
[C---:B------:R-:W-:Y:S02]  /*0b60*/  DADD R86, -R74.reuse, R86 ;  /* 0x000000004a567229 */ /* 0x040fe40000000156 */
[C---:B------:R-:W-:Y:S02]  /*0b70*/  DADD R46, -R74.reuse, R46 ;  /* 0x000000004a2e7229 */ /* 0x040fe4000000012e */
[----:B------:R-:W-:-:S02]  /*0b80*/  DADD R48, -R74, R48 ;  /* 0x000000004a307229 */ /* 0x000fc40000000130 */
[C---:B------:R-:W-:Y:S02]  /*0b90*/  DADD R62, -R74.reuse, R62 ;  /* 0x000000004a3e7229 */ /* 0x040fe4000000013e */
[C---:B------:R-:W-:Y:S02]  /*0ba0*/  DADD R22, R74.reuse, R22 ;  /* 0x000000004a167229 */ /* 0x040fe40000000016 */
[----:B------:R-:W-:Y:S02]  /*0bb0*/  DADD R74, R74, R56 ;  /* 0x000000004a4a7229 */ /* 0x000fe40000000038 */
[----:B------:R-:W-:Y:S02]  /*0bc0*/  DFMA R60, R54, 2, R60 ;  /* 0x40000000363c782b */ /* 0x000fe4000000003c */
[----:B------:R-:W-:Y:S02]  /*0bd0*/  @!P0 DFMA R54, R26, -UR8, RZ ;  /* 0x800000081a368c2b */ /* 0x000fe400080000ff */
[----:B------:R-:W-:-:S02]  /*0be0*/  @!P0 DFMA R56, R34, -UR8, RZ ;  /* 0x8000000822388c2b */ /* 0x000fc400080000ff */
[----:B------:R-:W-:Y:S02]  /*0bf0*/  DADD R72, R72, -R32 ;  /* 0x0000000048487229 */ /* 0x000fe40000000820 */
[----:B------:R-:W-:Y:S02]  /*0c00*/  DFMA R50, R50, -UR8, R68 ;  /* 0x8000000832327c2b */ /* 0x000fe40008000044 */
[----:B------:R-:W-:Y:S02]  /*0c10*/  DFMA R52, R52, -UR8, R66 ;  /* 0x8000000834347c2b */ /* 0x000fe40008000042 */
[----:B------:R-:W-:Y:S02]  /*0c20*/  DADD R70, -R32, R70 ;  /* 0x0000000020467229 */ /* 0x000fe40000000146 */
[----:B------:R-:W-:Y:S02]  /*0c30*/  @!P0 DFMA R54, R26, -UR10, R54 ;  /* 0x8000000a1a368c2b */ /* 0x000fe40008000036 */
[----:B------:R-:W-:-:S02]  /*0c40*/  @!P0 DFMA R56, R34, -UR10, R56 ;  /* 0x8000000a22388c2b */ /* 0x000fc40008000038 */
[----:B------:R-:W-:Y:S02]  /*0c50*/  DFMA R72, R72, UR6, RZ ;  /* 0x0000000648487c2b */ /* 0x000fe400080000ff */
[----:B------:R-:W-:Y:S02]  /*0c60*/  @!P0 DFMA R66, R26, -UR10, R50 ;  /* 0x8000000a1a428c2b */ /* 0x000fe40008000032 */
[----:B------:R-:W-:Y:S02]  /*0c70*/  @!P0 DFMA R68, R34, -UR10, R52 ;  /* 0x8000000a22448c2b */ /* 0x000fe40008000034 */
[C---:B------:R-:W-:Y:S02]  /*0c80*/  DADD R12, -R58.reuse, R12 ;  /* 0x000000003a0c7229 */ /* 0x040fe4000000010c */
[C---:B------:R-:W-:Y:S02]  /*0c90*/  DADD R86, R58.reuse, R86 ;  /* 0x000000003a567229 */ /* 0x040fe40000000056 */
[----:B------:R-:W-:-:S02]  /*0ca0*/  DADD R46, R58, R46 ;  /* 0x000000003a2e7229 */ /* 0x000fc4000000002e */
[C---:B------:R-:W-:Y:S02]  /*0cb0*/  DADD R48, -R58.reuse, R48 ;  /* 0x000000003a307229 */ /* 0x040fe40000000130 */
[C---:B------:R-:W-:Y:S02]  /*0cc0*/  DADD R62, -R58.reuse, R62 ;  /* 0x000000003a3e7229 */ /* 0x040fe4000000013e */
[----:B------:R-:W-:Y:S02]  /*0cd0*/  DADD R22, R58, R22 ;  /* 0x000000003a167229 */ /* 0x000fe40000000016 */
[----:B------:R-:W-:Y:S02]  /*0ce0*/  DFMA R70, R70, UR6, R72 ;  /* 0x0000000646467c2b */ /* 0x000fe40008000048 */
[----:B------:R-:W-:Y:S02]  /*0cf0*/  @!P0 DFMA R54, R26, -UR10, R54 ;  /* 0x8000000a1a368c2b */ /* 0x000fe40008000036 */
[----:B------:R-:W-:-:S02]  /*0d00*/  @!P0 DFMA R56, R34, -UR10, R56 ;  /* 0x8000000a22388c2b */ /* 0x000fc40008000038 */
[----:B------:R-:W-:Y:S02]  /*0d10*/  @!P0 DFMA R66, R26, UR12, R66 ;  /* 0x0000000c1a428c2b */ /* 0x000fe40008000042 */
[----:B------:R-:W-:Y:S02]  /*0d20*/  @!P0 DFMA R68, R34, UR12, R68 ;  /* 0x0000000c22448c2b */ /* 0x000fe40008000044 */
[----:B------:R-:W-:Y:S01]  /*0d30*/  DADD R58, R58, R74 ;  /* 0x000000003a3a7229 */ /* 0x000fe2000000004a */
[----:B------:R-:W-:Y:S10]  /*0d40*/  @!P0 BRA `(.L_x_14) ;  /* 0x0000000000a48947 */ /* 0x000ff40003800000 */
[----:B------:R-:W-:Y:S01]  /*0d50*/  IADD3 R81, PT, PT, R0, R77, RZ ;  /* 0x0000004d00517210 */ /* 0x000fe20007ffe0ff */
[----:B------:R-:W-:-:S04]  /*0d60*/  IMAD.IADD R67, R77, 0x1, R80 ;  /* 0x000000014d437824 */ /* 0x000fc800078e0250 */
[----:B------:R-:W-:-:S04]  /*0d70*/  IMAD.WIDE R34, R81, 0x8, R18 ;  /* 0x0000000851227825 */ /* 0x000fc800078e0212 */
[----:B------:R-:W-:Y:S02]  /*0d80*/  IMAD.WIDE R74, R81, 0x8, R10 ;  /* 0x00000008514a7825 */ /* 0x000fe400078e020a */
[----:B------:R-:W2:Y:S02]  /*0d90*/  LDG.E.64 R34, desc[UR4][R34.64] ;  /* 0x0000000422227981 */ /* 0x000ea4000c1e1b00 */
[----:B------:R-:W-:Y:S02]  /*0da0*/  IMAD.WIDE.U32 R72, R67, 0x8, R18 ;  /* 0x0000000843487825 */ /* 0x000fe400078e0012 */
[----:B------:R-:W3:Y:S02]  /*0db0*/  LDG.E.64 R74, desc[UR4][R74.64] ;  /* 0x000000044a4a7981 */ /* 0x000ee4000c1e1b00 */
[----:B------:R-:W-:Y:S02]  /*0dc0*/  IMAD.WIDE R80, R81, 0x8, R14 ;  /* 0x0000000851507825 */ /* 0x000fe400078e020e */
[----:B------:R-:W4:Y:S02]  /*0dd0*/  LDG.E.64 R72, desc[UR4][R72.64] ;  /* 0x0000000448487981 */ /* 0x000f24000c1e1b00 */
[----:B------:R-:W-:-:S02]  /*0de0*/  IMAD.IADD R27, R77, 0x1, R78 ;  /* 0x000000014d1b7824 */ /* 0x000fc400078e024e */
[----:B------:R-:W5:Y:S01]  /*0df0*/  LDG.E.64 R78, desc[UR4][R80.64] ;  /* 0x00000004504e7981 */ /* 0x000f62000c1e1b00 */
[----:B------:R-:W-:-:S04]  /*0e00*/  IMAD.WIDE.U32 R68, R67, 0x8, R10 ;  /* 0x0000000843447825 */ /* 0x000fc800078e000a */
[----:B------:R-:W-:Y:S02]  /*0e10*/  IMAD.WIDE.U32 R66, R67, 0x8, R14 ;  /* 0x0000000843427825 */ /* 0x000fe400078e000e */
[----:B------:R-:W5:Y:S02]  /*0e20*/  LDG.E.64 R68, desc[UR4][R68.64] ;  /* 0x0000000444447981 */ /* 0x000f64000c1e1b00 */
[C---:B------:R-:W-:Y:S02]  /*0e30*/  IMAD.WIDE.U32 R56, R27.reuse, 0x8, R18 ;  /* 0x000000081b387825 */ /* 0x040fe400078e0012 */
[----:B------:R-:W5:Y:S02]  /*0e40*/  LDG.E.64 R66, desc[UR4][R66.64] ;  /* 0x0000000442427981 */ /* 0x000f64000c1e1b00 */
[C---:B------:R-:W-:Y:S02]  /*0e50*/  IMAD.WIDE.U32 R54, R27.reuse, 0x8, R10 ;  /* 0x000000081b367825 */ /* 0x040fe400078e000a */
[----:B------:R-:W5:Y:S02]  /*0e60*/  LDG.E.64 R56, desc[UR4][R56.64] ;  /* 0x0000000438387981 */ /* 0x000f64000c1e1b00 */
[----:B------:R-:W-:-:S02]  /*0e70*/  IMAD.WIDE.U32 R26, R27, 0x8, R14 ;  /* 0x000000081b1a7825 */ /* 0x000fc400078e000e */
[----:B------:R-:W5:Y:S04]  /*0e80*/  LDG.E.64 R54, desc[UR4][R54.64] ;  /* 0x0000000436367981 */ /* 0x000f68000c1e1b00 */
[----:B------:R-:W5:Y:S01]  /*0e90*/  LDG.E.64 R26, desc[UR4][R26.64] ;  /* 0x000000041a1a7981 */ /* 0x000f62000c1e1b00 */
[----:B------:R-:W-:Y:S01]  /*0ea0*/  ISETP.GT.U32.AND P0, PT, R3, 0x3ff, PT ;  /* 0x000003ff0300780c */ /* 0x000fe20003f04070 */
[----:B--2---:R-:W-:Y:S02]  /*0eb0*/  DADD R34, -R32, R34 ;  /* 0x0000000020227229 */ /* 0x004fe40000000122 */
[----:B---3--:R-:W-:-:S06]  /*0ec0*/  DFMA R74, R74, -UR8, RZ ;  /* 0x800000084a4a7c2b */ /* 0x008fcc00080000ff */
[----:B------:R-:W-:Y:S02]  /*0ed0*/  DFMA R70, R34, UR6, R70 ;  /* 0x0000000622467c2b */ /* 0x000fe40008000046 */
[----:B----4-:R-:W-:Y:S02]  /*0ee0*/  DADD R72, -R32, R72 ;  /* 0x0000000020487229 */ /* 0x010fe40000000148 */
[----:B-----5:R-:W-:-:S06]  /*0ef0*/  DFMA R78, R78, -UR8, RZ ;  /* 0x800000084e4e7c2b */ /* 0x020fcc00080000ff */
[----:B------:R-:W-:Y:S02]  /*0f00*/  DFMA R70, R72, UR12, R70 ;  /* 0x0000000c48467c2b */ /* 0x000fe40008000046 */
[C---:B------:R-:W-:Y:S02]  /*0f10*/  DFMA R50, R68.reuse, -UR10, R50 ;  /* 0x8000000a44327c2b */ /* 0x040fe40008000032 */
[----:B------:R-:W-:Y:S02]  /*0f20*/  DFMA R74, R68, -UR10, R74 ;  /* 0x8000000a444a7c2b */ /* 0x000fe4000800004a */
[C---:B------:R-:W-:Y:S02]  /*0f30*/  DFMA R52, R66.reuse, -UR10, R52 ;  /* 0x8000000a42347c2b */ /* 0x040fe40008000034 */
[----:B------:R-:W-:Y:S02]  /*0f40*/  DFMA R78, R66, -UR10, R78 ;  /* 0x8000000a424e7c2b */ /* 0x000fe4000800004e */
[----:B------:R-:W-:-:S02]  /*0f50*/  DADD R34, -R32, R56 ;  /* 0x0000000020227229 */ /* 0x000fc40000000138 */
[C---:B------:R-:W-:Y:S02]  /*0f60*/  DFMA R66, R54.reuse, UR12, R50 ;  /* 0x0000000c36427c2b */ /* 0x040fe40008000032 */
[----:B------:R-:W-:Y:S02]  /*0f70*/  DFMA R54, R54, -UR10, R74 ;  /* 0x8000000a36367c2b */ /* 0x000fe4000800004a */
[C---:B------:R-:W-:Y:S02]  /*0f80*/  DFMA R68, R26.reuse, UR12, R52 ;  /* 0x0000000c1a447c2b */ /* 0x040fe40008000034 */
[----:B------:R-:W-:Y:S02]  /*0f90*/  DFMA R56, R26, -UR10, R78 ;  /* 0x8000000a1a387c2b */ /* 0x000fe4000800004e */
[----:B------:R-:W-:Y:S01]  /*0fa0*/  DFMA R70, R34, UR12, R70 ;  /* 0x0000000c22467c2b */ /* 0x000fe20008000046 */
[----:B------:R-:W-:Y:S10]  /*0fb0*/  @P0 BRA `(.L_x_15) ;  /* 0x0000000000940947 */ /* 0x000ff40003800000 */
[----:B------:R0:W5:Y:S04]  /*0fc0*/  LDG.E.64 R26, desc[UR4][R24.64+0x900] ;  /* 0x00090004181a7981 */ /* 0x000168000c1e1b00 */
[----:B------:R0:W5:Y:S02]  /*0fd0*/  LDG.E.64 R34, desc[UR4][R40.64+0x900] ;  /* 0x0009000428227981 */ /* 0x000164000c1e1b00 */
.L_x_14:
[----:B------:R-:W-:Y:S01]  /*0fe0*/  IADD3 R75, PT, PT, R2, 0x120, RZ ;  /* 0x00000120024b7810 */ /* 0x000fe20007ffe0ff */
[----:B------:R-:W2:Y:S04]  /*0ff0*/  LDG.E.64 R20, desc[UR4][R20.64+0x1200] ;  /* 0x0012000414147981 */ /* 0x000ea8000c1e1b00 */
[C---:B------:R-:W-:Y:S01]  /*1000*/  IMAD.WIDE.U32 R50, R75.reuse, 0x8, R18 ;  /* 0x000000084b327825 */ /* 0x040fe200078e0012 */
[----:B0-----:R-:W3:Y:S03]  /*1010*/  LDG.E.64 R24, desc[UR4][R24.64+0x1200] ;  /* 0x0012000418187981 */ /* 0x001ee6000c1e1b00 */
[----:B------:R-:W-:Y:S01]  /*1020*/  VIADD R77, R4, 0x120 ;  /* 0x00000120044d7836 */ /* 0x000fe20000000000 */
        /* <DEDUP_REMOVED lines=12> */
[----:B------:R-:W-:Y:S01]  /*10f0*/  UPLOP3.LUT UP0, UPT, UPT, UPT, UPT, 0x80, 0x8 ;  /* 0x000000000008789c */ /* 0x000fe20003f0f070 */
[----:B--2---:R-:W-:Y:S02]  /*1100*/  DADD R20, -R32, R20 ;  /* 0x0000000020147229 */ /* 0x004fe40000000114 */
[----:B---3--:R-:W-:-:S06]  /*1110*/  DFMA R24, R24, UR6, R54 ;  /* 0x0000000618187c2b */ /* 0x008fcc0008000036 */
[----:B------:R-:W-:Y:S02]  /*1120*/  DFMA R20, R20, UR6, R70 ;  /* 0x0000000614147c2b */ /* 0x000fe40008000046 */
[----:B----4-:R-:W-:Y:S02]  /*1130*/  DFMA R40, R40, UR6, R56 ;  /* 0x0000000628287c2b */ /* 0x010fe40008000038 */
[----:B------:R-:W-:Y:S02]  /*1140*/  DADD R50, -R32, R50 ;  /* 0x0000000020327229 */ /* 0x000fe40000000132 */
[C---:B------:R-:W-:Y:S02]  /*1150*/  DFMA R56, R52.reuse, UR12, R66 ;  /* 0x0000000c34387c2b */ /* 0x040fe40008000042 */
[----:B------:R-:W-:-:S04]  /*1160*/  DFMA R24, R52, UR12, R24 ;  /* 0x0000000c34187c2b */ /* 0x000fc80008000018 */
[----:B------:R-:W-:Y:S02]  /*1170*/  DFMA R20, R50, UR12, R20 ;  /* 0x0000000c32147c2b */ /* 0x000fe40008000014 */
[----:B------:R-:W-:Y:S02]  /*1180*/  DADD R72, -R32, R72 ;  /* 0x0000000020487229 */ /* 0x000fe40000000148 */
[C---:B------:R-:W-:Y:S02]  /*1190*/  DFMA R82, R18.reuse, UR12, R68 ;  /* 0x0000000c12527c2b */ /* 0x040fe40008000044 */
[----:B------:R-:W-:Y:S02]  /*11a0*/  DFMA R40, R18, UR12, R40 ;  /* 0x0000000c12287c2b */ /* 0x000fe40008000028 */
[C---:B------:R-:W-:Y:S02]  /*11b0*/  DFMA R56, R14.reuse, -UR10, R56 ;  /* 0x8000000a0e387c2b */ /* 0x040fe40008000038 */
[----:B------:R-:W-:-:S02]  /*11c0*/  DFMA R68, R14, UR12, R24 ;  /* 0x0000000c0e447c2b */ /* 0x000fc40008000018 */
[C---:B------:R-:W-:Y:S02]  /*11d0*/  DFMA R82, R10.reuse, -UR10, R82 ;  /* 0x8000000a0a527c2b */ /* 0x040fe40008000052 */
[----:B------:R-:W-:Y:S02]  /*11e0*/  DFMA R54, R10, UR12, R40 ;  /* 0x0000000c0a367c2b */ /* 0x000fe40008000028 */
[----:B------:R-:W-:Y:S01]  /*11f0*/  DFMA R70, R72, UR12, R20 ;  /* 0x0000000c48467c2b */ /* 0x000fe20008000014 */
[----:B------:R-:W-:Y:S10]  /*1200*/  BRA `(.L_x_16) ;  /* 0x0000000000347947 */ /* 0x000ff40003800000 */
.L_x_15:
[----:B------:R-:W2:Y:S04]  /*1210*/  LDG.E.64 R26, desc[UR4][R24.64+0x900] ;  /* 0x00090004181a7981 */ /* 0x000ea8000c1e1b00 */
[----:B------:R-:W3:Y:S01]  /*1220*/  LDG.E.64 R34, desc[UR4][R40.64+0x900] ;  /* 0x0009000428227981 */ /* 0x000ee2000c1e1b00 */
[----:B------:R-:W-:Y:S01]  /*1230*/  UPLOP3.LUT UP0, UPT, UPT, UPT, UPT, 0x40, 0x4 ;  /* 0x000000000004789c */ /* 0x000fe20003f0e870 */
[C---:B--2---:R-:W-:Y:S02]  /*1240*/  DFMA R54, R26.reuse, UR6, R54 ;  /* 0x000000061a367c2b */ /* 0x044fe40008000036 */
[----:B------:R-:W-:Y:S02]  /*1250*/  DFMA R66, R26, UR12, R66 ;  /* 0x0000000c1a427c2b */ /* 0x000fe40008000042 */
[----:B---3--:R-:W-:-:S02]  /*1260*/  DFMA R56, R34, UR6, R56 ;  /* 0x0000000622387c2b */ /* 0x008fc40008000038 */
[----:B------:R-:W-:Y:S02]  /*1270*/  DFMA R68, R34, UR12, R68 ;  /* 0x0000000c22447c2b */ /* 0x000fe40008000044 */
[----:B------:R-:W-:-:S04]  /*1280*/  DFMA R54, R26, UR12, R54 ;  /* 0x0000000c1a367c2b */ /* 0x000fc80008000036 */
[C---:B------:R-:W-:Y:S02]  /*1290*/  DFMA R10, R34.reuse, UR12, R56 ;  /* 0x0000000c220a7c2b */ /* 0x040fe40008000038 */
[----:B------:R-:W-:Y:S02]  /*12a0*/  DFMA R82, R34, -UR10, R68 ;  /* 0x8000000a22527c2b */ /* 0x000fe40008000044 */
[C---:B------:R-:W-:Y:S02]  /*12b0*/  DFMA R68, R26.reuse, UR12, R54 ;  /* 0x0000000c1a447c2b */ /* 0x040fe40008000036 */
[----:B------:R-:W-:Y:S02]  /*12c0*/  DFMA R56, R26, -UR10, R66 ;  /* 0x8000000a1a387c2b */ /* 0x000fe40008000042 */
[----:B------:R-:W-:-:S11]  /*12d0*/  DFMA R54, R34, UR12, R10 ;  /* 0x0000000c22367c2b */ /* 0x000fd6000800000a */
.L_x_16:
[----:B------:R-:W0:Y:S01]  /*12e0*/  LDCU.128 UR16, c[0x0][0x3c0] ;  /* 0x00007800ff1077ac */ /* 0x000e220008000c00 */
[----:B------:R-:W1:Y:S01]  /*12f0*/  LDC.64 R52, c[0x0][0x388] ;  /* 0x0000e200ff347b82 */ /* 0x000e620000000a00 */
[----:B------:R-:W2:Y:S01]  /*1300*/  LDCU.128 UR8, c[0x0][0x3d0] ;  /* 0x00007a00ff0877ac */ /* 0x000ea20008000c00 */
[----:B------:R-:W-:Y:S01]  /*1310*/  UMOV UR6, 0x745d1748 ;  /* 0x745d174800067882 */ /* 0x000fe20000000000 */
[----:B------:R-:W-:Y:S01]  /*1320*/  UMOV UR7, 0x3fc745d1 ;  /* 0x3fc745d100077882 */ /* 0x000fe20000000000 */
[----:B------:R-:W-:Y:S01]  /*1330*/  IMAD.MOV.U32 R14, RZ, RZ, 0x0 ;  /* 0x00000000ff0e7424 */ /* 0x000fe200078e00ff */
[----:B------:R-:W-:Y:S01]  /*1340*/  MOV R15, 0x40080000 ;  /* 0x40080000000f7802 */ /* 0x000fe20000000f00 */
[----:B------:R-:W3:Y:S01]  /*1350*/  LDCU.64 UR12, c[0x0][0x3a0] ;  /* 0x00007400ff0c77ac */ /* 0x000ee20008000a00 */
[----:B0-----:R-:W-:-:S04]  /*1360*/  IADD3 R84, P0, PT, R5, UR18, RZ ;  /* 0x0000001205547c10 */ /* 0x001fc8000ff1e0ff */
[----:B------:R-:W-:Y:S02]  /*1370*/  IADD3.X R85, PT, PT, R76, UR19, RZ, P0, !PT ;  /* 0x000000134c557c10 */ /* 0x000fe400087fe4ff */
[----:B--2---:R-:W-:-:S04]  /*1380*/  IADD3 R18, P1, PT, R5, UR8, RZ ;  /* 0x0000000805127c10 */ /* 0x004fc8000ff3e0ff */
[----:B------:R-:W-:Y:S01]  /*1390*/  IADD3.X R19, PT, PT, R76, UR9, RZ, P1, !PT ;  /* 0x000000094c137c10 */ /* 0x000fe20008ffe4ff */
[----:B------:R-:W2:Y:S05]  /*13a0*/  LDG.E.64 R84, desc[UR4][R84.64+0x900] ;  /* 0x0009000454547981 */ /* 0x000eaa000c1e1b00 */
[----:B------:R-:W4:Y:S01]  /*13b0*/  LDG.E.64 R18, desc[UR4][R18.64+0x900] ;  /* 0x0009000412127981 */ /* 0x000f22000c1e1b00 */
[----:B------:R-:W-:Y:S01]  /*13c0*/  UMOV UR8, 0xd1745d17 ;  /* 0xd1745d1700087882 */ /* 0x000fe20000000000 */
[----:B------:R-:W-:Y:S01]  /*13d0*/  UMOV UR9, 0x3fed1745 ;  /* 0x3fed174500097882 */ /* 0x000fe20000000000 */
[----:B------:R-:W-:Y:S01]  /*13e0*/  UMOV UR14, 0x1c71c71c ;  /* 0x1c71c71c000e7882 */ /* 0x000fe20000000000 */
[----:B------:R-:W-:Y:S01]  /*13f0*/  UMOV UR15, 0x3fbc71c7 ;  /* 0x3fbc71c7000f7882 */ /* 0x000fe20000000000 */
[----:B------:R-:W-:Y:S01]  /*1400*/  IMAD R5, R3, 0x120, RZ ;  /* 0x0000012003057824 */ /* 0x000fe200078e02ff */
[----:B--2---:R-:W-:-:S02]  /*1410*/  DMUL R10, R84, 3 ;  /* 0x40080000540a7828 */ /* 0x004fc40000000000 */
[----:B------:R-:W-:Y:S02]  /*1420*/  DMUL R80, R84, 4.5 ;  /* 0x4012000054507828 */ /* 0x000fe40000000000 */
[----:B----4-:R-:W-:Y:S02]  /*1430*/  DMUL R20, R18, 3 ;  /* 0x4008000012147828 */ /* 0x010fe40000000000 */
[--C-:B------:R-:W-:Y:S02]  /*1440*/  DADD R74, R84, R18.reuse ;  /* 0x00000000544a7229 */ /* 0x100fe40000000012 */
[----:B------:R-:W-:Y:S02]  /*1450*/  DMUL R10, R10, UR6 ;  /* 0x000000060a0a7c28 */ /* 0x000fe40008000000 */
[----:B------:R-:W-:Y:S02]  /*1460*/  DADD R66, -R84, R18 ;  /* 0x0000000054427229 */ /* 0x000fe40000000112 */
[----:B------:R-:W-:Y:S01]  /*1470*/  DMUL R20, R20, UR6 ;  /* 0x0000000614147c28 */ /* 0x000fe20008000000 */
[----:B------:R-:W-:Y:S01]  /*1480*/  UMOV UR6, 0x1c71c71c ;  /* 0x1c71c71c00067882 */ /* 0x000fe20000000000 */
[----:B------:R-:W-:Y:S01]  /*1490*/  DMUL R78, R74, 4.5 ;  /* 0x401200004a4e7828 */ /* 0x000fe20000000000 */
[----:B------:R-:W-:Y:S01]  /*14a0*/  UMOV UR7, 0x3fdc71c7 ;  /* 0x3fdc71c700077882 */ /* 0x000fe20000000000 */
[----:B-1----:R-:W-:-:S02]  /*14b0*/  DMUL R50, R10, R52 ;  /* 0x000000340a327228 */ /* 0x002fc40000000000 */
[----:B------:R-:W0:Y:S01]  /*14c0*/  LDC.64 R10, c[0x0][0x380] ;  /* 0x0000e000ff0a7b82 */ /* 0x000e220000000a00 */
[-C--:B------:R-:W-:Y:S02]  /*14d0*/  DFMA R76, R74, R14.reuse, 1 ;  /* 0x3ff000004a4c742b */ /* 0x080fe4000000000e */
[C---:B------:R-:W-:Y:S02]  /*14e0*/  DFMA R24, R66.reuse, R14, 1 ;  /* 0x3ff000004218742b */ /* 0x040fe4000000000e */
[----:B------:R-:W-:Y:S02]  /*14f0*/  DMUL R40, R66, 4.5 ;  /* 0x4012000042287828 */ /* 0x000fe40000000000 */
[----:B------:R-:W-:Y:S02]  /*1500*/  DMUL R52, R20, R52 ;  /* 0x0000003414347228 */ /* 0x000fe40000000000 */
[C-C-:B------:R-:W-:Y:S02]  /*1510*/  DADD R72, -R84.reuse, -R18.reuse ;  /* 0x0000000054487229 */ /* 0x140fe40000000912 */
[----:B------:R-:W-:-:S02]  /*1520*/  DADD R20, R84, -R18 ;  /* 0x0000000054147229 */ /* 0x000fc40000000812 */
[----:B------:R-:W-:Y:S02]  /*1530*/  DFMA R74, R74, R78, R76 ;  /* 0x0000004e4a4a722b */ /* 0x000fe4000000004c */
[----:B------:R-:W-:Y:S02]  /*1540*/  DFMA R66, R66, R40, R24 ;  /* 0x000000284242722b */ /* 0x000fe40000000018 */
[-C--:B------:R-:W-:Y:S02]  /*1550*/  DMUL R50, R50, R70.reuse ;  /* 0x0000004632327228 */ /* 0x080fe40000000000 */
[----:B------:R-:W-:Y:S02]  /*1560*/  DMUL R52, R52, R70 ;  /* 0x0000004634347228 */ /* 0x000fe40000000000 */
[C---:B------:R-:W-:Y:S02]  /*1570*/  DFMA R40, R72.reuse, R14, 1 ;  /* 0x3ff000004828742b */ /* 0x040fe4000000000e */
[----:B------:R-:W-:-:S02]  /*1580*/  DMUL R70, R72, 4.5 ;  /* 0x4012000048467828 */ /* 0x000fc40000000000 */
[----:B------:R-:W-:Y:S02]  /*1590*/  DFMA R76, R20, R14, 1 ;  /* 0x3ff00000144c742b */ /* 0x000fe4000000000e */
[----:B------:R-:W-:Y:S02]  /*15a0*/  DMUL R14, R84, 3 ;  /* 0x40080000540e7828 */ /* 0x000fe40000000000 */
[----:B------:R-:W-:Y:S02]  /*15b0*/  DMUL R24, R32, 3 ;  /* 0x4008000020187828 */ /* 0x000fe40000000000 */
[----:B------:R-:W-:Y:S02]  /*15c0*/  DFMA R72, R72, R70, R40 ;  /* 0x000000464848722b */ /* 0x000fe40000000028 */
[----:B-----5:R-:W-:Y:S02]  /*15d0*/  DMUL R40, R34, 4 ;  /* 0x4010000022287828 */ /* 0x020fe40000000000 */
[----:B------:R-:W-:-:S02]  /*15e0*/  DADD R70, R14, 1 ;  /* 0x3ff000000e467429 */ /* 0x000fc40000000000 */
[C---:B------:R-:W-:Y:S02]  /*15f0*/  DFMA R82, R24.reuse, R82, R50 ;  /* 0x000000521852722b */ /* 0x040fe40000000032 */
[----:B------:R-:W-:Y:S02]  /*1600*/  DFMA R54, R24, R54, R52 ;  /* 0x000000361836722b */ /* 0x000fe40000000034 */
[----:B------:R-:W-:Y:S02]  /*1610*/  DADD R14, -R14, 1 ;  /* 0x3ff000000e0e7429 */ /* 0x000fe40000000100 */
[----:B0-----:R-:W-:Y:S02]  /*1620*/  DADD R24, R10, R10 ;  /* 0x000000000a187229 */ /* 0x001fe4000000000a */
[----:B------:R-:W-:Y:S02]  /*1630*/  DMUL R50, R18, R18 ;  /* 0x0000001212327228 */ /* 0x000fe40000000000 */
[----:B------:R-:W-:-:S02]  /*1640*/  DMUL R52, R10, 3 ;  /* 0x400800000a347828 */ /* 0x000fc40000000000 */
[CC--:B------:R-:W-:Y:S02]  /*1650*/  DFMA R70, R84.reuse, R80.reuse, R70 ;  /* 0x000000505446722b */ /* 0x0c0fe40000000046 */
[----:B------:R-:W-:Y:S02]  /*1660*/  DFMA R80, R84, R80, R14 ;  /* 0x000000505450722b */ /* 0x000fe4000000000e */
[----:B------:R-:W-:Y:S02]  /*1670*/  DFMA R14, R32, R24, -R40 ;  /* 0x00000018200e722b */ /* 0x000fe40000000828 */
[----:B------:R-:W-:Y:S02]  /*1680*/  DFMA R24, R84, R84, R50 ;  /* 0x000000545418722b */ /* 0x000fe40000000032 */
[----:B------:R-:W-:Y:S02]  /*1690*/  DMUL R78, R20, 4.5 ;  /* 0x40120000144e7828 */ /* 0x000fe40000000000 */
[----:B------:R-:W-:-:S02]  /*16a0*/  DFMA R32, R32, -R52, R40 ;  /* 0x800000342020722b */ /* 0x000fc40000000028 */
[----:B------:R-:W-:Y:S01]  /*16b0*/  DMUL R10, R18, 3 ;  /* 0x40080000120a7828 */ /* 0x000fe20000000000 */
[----:B------:R-:W-:Y:S01]  /*16c0*/  IMAD.MOV.U32 R40, RZ, RZ, 0x0 ;  /* 0x00000000ff287424 */ /* 0x000fe200078e00ff */
[----:B------:R-:W-:Y:S01]  /*16d0*/  DFMA R50, R84, R84, R50 ;  /* 0x000000545432722b */ /* 0x000fe20000000032 */
[----:B------:R-:W-:Y:S01]  /*16e0*/  IMAD.MOV.U32 R41, RZ, RZ, 0x3ff80000 ;  /* 0x3ff80000ff297424 */ /* 0x000fe200078e00ff */
[----:B------:R-:W-:Y:S02]  /*16f0*/  DFMA R20, R20, R78, R76 ;  /* 0x0000004e1414722b */ /* 0x000fe4000000004c */
[----:B------:R-:W-:Y:S02]  /*1700*/  DMUL R52, R18, 4.5 ;  /* 0x4012000012347828 */ /* 0x000fe40000000000 */
[----:B------:R-:W-:Y:S02]  /*1710*/  DADD R78, R10, 1 ;  /* 0x3ff000000a4e7429 */ /* 0x000fe40000000000 */
[----:B------:R-:W-:-:S02]  /*1720*/  DFMA R40, R24, -R40, 1 ;  /* 0x3ff000001828742b */ /* 0x000fc40000000828 */
[----:B------:R-:W-:Y:S02]  /*1730*/  DADD R10, -R10, 1 ;  /* 0x3ff000000a0a7429 */ /* 0x000fe40000000100 */
[----:B------:R-:W-:Y:S02]  /*1740*/  DFMA R70, R50, -1.5, R70 ;  /* 0xbff800003246782b */ /* 0x000fe40000000046 */
[-C--:B------:R-:W-:Y:S02]  /*1750*/  DFMA R78, R18, R52.reuse, R78 ;  /* 0x00000034124e722b */ /* 0x080fe4000000004e */
[----:B------:R-:W-:Y:S02]  /*1760*/  DMUL R40, R40, UR6 ;  /* 0x0000000628287c28 */ /* 0x000fe40008000000 */
[----:B------:R-:W-:Y:S02]  /*1770*/  DFMA R52, R18, R52, R10 ;  /* 0x000000341234722b */ /* 0x000fe4000000000a */
[----:B------:R-:W-:Y:S01]  /*1780*/  DADD R24, R26, -UR8 ;  /* 0x800000081a187e29 */ /* 0x000fe20008000000 */
[----:B------:R-:W-:Y:S01]  /*1790*/  UMOV UR8, 0x1c71c71c ;  /* 0x1c71c71c00087882 */ /* 0x000fe20000000000 */
[----:B------:R-:W-:Y:S01]  /*17a0*/  DMUL R70, R70, UR14 ;  /* 0x0000000e46467c28 */ /* 0x000fe20008000000 */
[----:B------:R-:W-:Y:S01]  /*17b0*/  UMOV UR9, 0x3f9c71c7 ;  /* 0x3f9c71c700097882 */ /* 0x000fe20000000000 */
[----:B------:R-:W-:Y:S01]  /*17c0*/  DADD R10, R40, -UR6 ;  /* 0x80000006280a7e29 */ /* 0x000fe20008000000 */
[----:B------:R-:W-:Y:S01]  /*17d0*/  UMOV UR7, 0x3fbc71c7 ;  /* 0x3fbc71c700077882 */ /* 0x000fe20000000000 */
[----:B------:R-:W-:-:S02]  /*17e0*/  DFMA R78, R50, -1.5, R78 ;  /* 0xbff80000324e782b */ /* 0x000fc4000000004e */
[----:B---3--:R-:W-:Y:S01]  /*17f0*/  DFMA R54, R24, UR12, R54 ;  /* 0x0000000c18367c2b */ /* 0x008fe20008000036 */
[----:B------:R-:W-:Y:S01]  /*1800*/  UMOV UR12, 0x1c71c71c ;  /* 0x1c71c71c000c7882 */ /* 0x000fe20000000000 */
[----:B------:R-:W-:Y:S01]  /*1810*/  DFMA R74, R50, -1.5, R74 ;  /* 0xbff80000324a782b */ /* 0x000fe2000000004a */
[----:B------:R-:W-:Y:S01]  /*1820*/  UMOV UR13, 0x3f9c71c7 ;  /* 0x3f9c71c7000d7882 */ /* 0x000fe20000000000 */
[C---:B------:R-:W-:Y:S02]  /*1830*/  DMUL R76, R10.reuse, R56 ;  /* 0x000000380a4c7228 */ /* 0x040fe40000000000 */
[----:B------:R-:W-:Y:S02]  /*1840*/  DMUL R24, R10, R68 ;  /* 0x000000440a187228 */ /* 0x000fe40000000000 */
[----:B------:R-:W-:Y:S02]  /*1850*/  DADD R10, R70, -UR6 ;  /* 0x80000006460a7e29 */ /* 0x000fe40008000000 */
[----:B------:R-:W-:-:S02]  /*1860*/  DMUL R78, R78, UR14 ;  /* 0x0000000e4e4e7c28 */ /* 0x000fc40008000000 */
[C---:B------:R-:W-:Y:S02]  /*1870*/  DFMA R66, R50.reuse, -1.5, R66 ;  /* 0xbff800003242782b */ /* 0x040fe40000000042 */
[C---:B------:R-:W-:Y:S02]  /*1880*/  DFMA R72, R50.reuse, -1.5, R72 ;  /* 0xbff800003248782b */ /* 0x040fe40000000048 */
[C---:B------:R-:W-:Y:S02]  /*1890*/  DFMA R80, R50.reuse, -1.5, R80 ;  /* 0xbff800003250782b */ /* 0x040fe40000000050 */
[C---:B------:R-:W-:Y:S02]  /*18a0*/  DFMA R52, R50.reuse, -1.5, R52 ;  /* 0xbff800003234782b */ /* 0x040fe40000000034 */
[----:B------:R-:W-:Y:S02]  /*18b0*/  DFMA R20, R50, -1.5, R20 ;  /* 0xbff800003214782b */ /* 0x000fe40000000014 */
[----:B------:R-:W-:-:S02]  /*18c0*/  DFMA R76, R82, R40, R76 ;  /* 0x00000028524c722b */ /* 0x000fc4000000004c */
[----:B------:R-:W-:Y:S02]  /*18d0*/  DFMA R40, R40, R54, R24 ;  /* 0x000000362828722b */ /* 0x000fe40000000018 */
[C---:B------:R-:W-:Y:S02]  /*18e0*/  DMUL R50, R10.reuse, R56 ;  /* 0x000000380a327228 */ /* 0x040fe40000000000 */
[----:B------:R-:W-:Y:S02]  /*18f0*/  DMUL R88, R10, R68 ;  /* 0x000000440a587228 */ /* 0x000fe40000000000 */
[----:B------:R-:W-:Y:S02]  /*1900*/  DADD R24, R78, -UR6 ;  /* 0x800000064e187e29 */ /* 0x000fe40008000000 */
[----:B------:R-:W-:Y:S02]  /*1910*/  DMUL R74, R74, UR12 ;  /* 0x0000000c4a4a7c28 */ /* 0x000fe40008000000 */
[----:B------:R-:W-:-:S02]  /*1920*/  DFMA R10, R82, R70, R50 ;  /* 0x00000046520a722b */ /* 0x000fc40000000032 */
[----:B------:R-:W-:Y:S02]  /*1930*/  DMUL R76, R84, R76 ;  /* 0x0000004c544c7228 */ /* 0x000fe40000000000 */
[----:B------:R-:W-:Y:S02]  /*1940*/  DFMA R70, R54, R70, R88 ;  /* 0x000000463646722b */ /* 0x000fe40000000058 */
[C---:B------:R-:W-:Y:S02]  /*1950*/  DMUL R50, R24.reuse, R56 ;  /* 0x0000003818327228 */ /* 0x040fe40000000000 */
[----:B------:R-:W-:Y:S02]  /*1960*/  DMUL R24, R24, R68 ;  /* 0x0000004418187228 */ /* 0x000fe40000000000 */
[----:B------:R-:W-:Y:S02]  /*1970*/  DADD R88, R74, -UR8 ;  /* 0x800000084a587e29 */ /* 0x000fe40008000000 */
[----:B------:R-:W-:-:S02]  /*1980*/  DFMA R40, -R18, R40, -R76 ;  /* 0x000000281228722b */ /* 0x000fc4000000094c */
[----:B------:R-:W-:Y:S02]  /*1990*/  DFMA R50, R82, R78, R50 ;  /* 0x0000004e5232722b */ /* 0x000fe40000000032 */
[----:B------:R-:W-:Y:S02]  /*19a0*/  DMUL R76, R18, R70 ;  /* 0x00000046124c7228 */ /* 0x000fe40000000000 */
[----:B------:R-:W-:Y:S02]  /*19b0*/  DFMA R78, R54, R78, R24 ;  /* 0x0000004e364e722b */ /* 0x000fe40000000018 */
[----:B------:R-:W-:Y:S02]  /*19c0*/  DADD R70, -R84, 1 ;  /* 0x3ff0000054467429 */ /* 0x000fe40000000100 */
[C---:B------:R-:W-:Y:S02]  /*19d0*/  DMUL R24, R88.reuse, R56 ;  /* 0x0000003858187228 */ /* 0x040fe40000000000 */
[----:B------:R-:W-:-:S02]  /*19e0*/  DMUL R88, R88, R68 ;  /* 0x0000004458587228 */ /* 0x000fc40000000000 */
[----:B------:R-:W-:Y:S02]  /*19f0*/  DMUL R66, R66, UR12 ;  /* 0x0000000c42427c28 */ /* 0x000fe40008000000 */
[----:B------:R-:W-:Y:S02]  /*1a00*/  DFMA R10, R10, R70, -R76 ;  /* 0x000000460a0a722b */ /* 0x000fe4000000084c */
[----:B------:R-:W-:Y:S02]  /*1a10*/  DFMA R24, R82, R74, R24 ;  /* 0x0000004a5218722b */ /* 0x000fe40000000018 */
[----:B------:R-:W-:Y:S02]  /*1a20*/  DMUL R76, R84, R50 ;  /* 0x00000032544c7228 */ /* 0x000fe40000000000 */
[----:B------:R-:W-:Y:S02]  /*1a30*/  DFMA R74, R54, R74, R88 ;  /* 0x0000004a364a722b */ /* 0x000fe40000000058 */
[----:B------:R-:W-:-:S02]  /*1a40*/  DADD R50, -R18, 1 ;  /* 0x3ff0000012327429 */ /* 0x000fc40000000100 */
[----:B------:R-:W-:Y:S02]  /*1a50*/  DADD R88, R66, -UR8 ;  /* 0x8000000842587e29 */ /* 0x000fe40008000000 */
[----:B------:R-:W-:Y:S02]  /*1a60*/  DMUL R80, R80, UR14 ;  /* 0x0000000e50507c28 */ /* 0x000fe40008000000 */
[----:B------:R-:W-:Y:S02]  /*1a70*/  DMUL R52, R52, UR14 ;  /* 0x0000000e34347c28 */ /* 0x000fe40008000000 */
[----:B------:R-:W-:Y:S02]  /*1a80*/  DFMA R78, R78, R50, -R76 ;  /* 0x000000324e4e722b */ /* 0x000fe4000000084c */
[C---:B------:R-:W-:Y:S02]  /*1a90*/  DMUL R76, R88.reuse, R56 ;  /* 0x00000038584c7228 */ /* 0x040fe40000000000 */
[----:B------:R-:W-:-:S02]  /*1aa0*/  DMUL R88, R88, R68 ;  /* 0x0000004458587228 */ /* 0x000fc40000000000 */
[----:B------:R-:W-:Y:S02]  /*1ab0*/  DMUL R74, R74, R50 ;  /* 0x000000324a4a7228 */ /* 0x000fe40000000000 */
[----:B------:R-:W-:Y:S02]  /*1ac0*/  DMUL R20, R20, UR12 ;  /* 0x0000000c14147c28 */ /* 0x000fe40008000000 */
[-C--:B------:R-:W-:Y:S02]  /*1ad0*/  DFMA R76, R82, R66.reuse, R76 ;  /* 0x00000042524c722b */ /* 0x080fe4000000004c */
[----:B------:R-:W-:Y:S02]  /*1ae0*/  DFMA R66, R54, R66, R88 ;  /* 0x000000423642722b */ /* 0x000fe40000000058 */
[----:B------:R-:W-:Y:S02]  /*1af0*/  DADD R88, R80, -UR6 ;  /* 0x8000000650587e29 */ /* 0x000fe40008000000 */
[----:B------:R-:W-:-:S04]  /*1b00*/  DFMA R74, R24, R70, R74 ;  /* 0x00000046184a722b */ /* 0x000fc8000000004a */
[----:B------:R-:W-:Y:S02]  /*1b10*/  DMUL R50, R66, R50 ;  /* 0x0000003242327228 */ /* 0x000fe40000000000 */
[C---:B------:R-:W-:Y:S02]  /*1b20*/  DMUL R66, R88.reuse, R56 ;  /* 0x0000003858427228 */ /* 0x040fe40000000000 */
[----:B------:R-:W-:-:S06]  /*1b30*/  DMUL R88, R88, R68 ;  /* 0x0000004458587228 */ /* 0x000fcc0000000000 */
[-C--:B------:R-:W-:Y:S02]  /*1b40*/  DFMA R66, R82, R80.reuse, R66 ;  /* 0x000000505242722b */ /* 0x080fe40000000042 */
[----:B------:R-:W-:Y:S02]  /*1b50*/  DFMA R80, R54, R80, R88 ;  /* 0x000000503650722b */ /* 0x000fe40000000058 */
[----:B------:R-:W-:Y:S01]  /*1b60*/  DADD R88, R52, -UR6 ;  /* 0x8000000634587e29 */ /* 0x000fe20008000000 */
[----:B------:R-:W-:Y:S01]  /*1b70*/  UMOV UR6, 0xcccccccd ;  /* 0xcccccccd00067882 */ /* 0x000fe20000000000 */
[----:B------:R-:W-:-:S06]  /*1b80*/  UMOV UR7, 0x3ff4cccc ;  /* 0x3ff4cccc00077882 */ /* 0x000fcc0000000000 */
[C---:B------:R-:W-:Y:S02]  /*1b90*/  DMUL R24, R88.reuse, R56 ;  /* 0x0000003858187228 */ /* 0x040fe40000000000 */
[----:B------:R-:W-:-:S06]  /*1ba0*/  DMUL R88, R88, R68 ;  /* 0x0000004458587228 */ /* 0x000fcc0000000000 */
[-C--:B------:R-:W-:Y:S02]  /*1bb0*/  DFMA R24, R82, R52.reuse, R24 ;  /* 0x000000345218722b */ /* 0x080fe40000000018 */
[----:B------:R-:W-:Y:S02]  /*1bc0*/  DFMA R52, R54, R52, R88 ;  /* 0x000000343634722b */ /* 0x000fe40000000058 */
[----:B------:R-:W-:Y:S02]  /*1bd0*/  DADD R88, R38, -R14 ;  /* 0x0000000026587229 */ /* 0x000fe4000000080e */
[----:B------:R-:W-:Y:S01]  /*1be0*/  DMUL R14, R72, UR12 ;  /* 0x0000000c480e7c28 */ /* 0x000fe20008000000 */
[----:B------:R-:W0:Y:S05]  /*1bf0*/  LDCU.128 UR12, c[0x0][0x3e0] ;  /* 0x00007c00ff0c77ac */ /* 0x000e2a0008000c00 */
[----:B------:R-:W-:-:S02]  /*1c00*/  DFMA R38, R88, -UR6, R38 ;  /* 0x8000000658267c2b */ /* 0x000fc40008000026 */
[----:B------:R-:W-:-:S08]  /*1c10*/  DADD R88, R14, -UR8 ;  /* 0x800000080e587e29 */ /* 0x000fd00008000000 */
[C---:B------:R-:W-:Y:S02]  /*1c20*/  DMUL R72, R88.reuse, R56 ;  /* 0x0000003858487228 */ /* 0x040fe40000000000 */
[----:B------:R-:W-:-:S06]  /*1c30*/  DMUL R88, R88, R68 ;  /* 0x0000004458587228 */ /* 0x000fcc0000000000 */
[-C--:B------:R-:W-:Y:S02]  /*1c40*/  DFMA R72, R82, R14.reuse, R72 ;  /* 0x0000000e5248722b */ /* 0x080fe40000000048 */
[----:B------:R-:W-:Y:S02]  /*1c50*/  DFMA R14, R54, R14, R88 ;  /* 0x0000000e360e722b */ /* 0x000fe40000000058 */
[----:B------:R-:W-:-:S08]  /*1c60*/  DADD R88, R20, -UR8 ;  /* 0x8000000814587e29 */ /* 0x000fd00008000000 */
[C---:B------:R-:W-:Y:S02]  /*1c70*/  DMUL R56, R88.reuse, R56 ;  /* 0x0000003858387228 */ /* 0x040fe40000000000 */
[----:B------:R-:W-:Y:S01]  /*1c80*/  DMUL R68, R88, R68 ;  /* 0x0000004458447228 */ /* 0x000fe20000000000 */
[----:B------:R-:W-:-:S05]  /*1c90*/  IADD3 R88, P0, PT, R0, R5, RZ ;  /* 0x0000000500587210 */ /* 0x000fca0007f1e0ff */
[-C--:B------:R-:W-:Y:S01]  /*1ca0*/  DFMA R82, R82, R20.reuse, R56 ;  /* 0x000000145252722b */ /* 0x080fe20000000038 */
[----:B------:R-:W-:Y:S01]  /*1cb0*/  SHF.L.U32 R5, R88, 0x3, RZ ;  /* 0x0000000358057819 */ /* 0x000fe200000006ff */
[----:B------:R-:W-:Y:S01]  /*1cc0*/  DFMA R54, R54, R20, R68 ;  /* 0x000000143636722b */ /* 0x000fe20000000044 */
[----:B------:R-:W-:Y:S02]  /*1cd0*/  LEA.HI.X.SX32 R21, R0, RZ, 0x1, P0 ;  /* 0x000000ff00157211 */ /* 0x000fe400000f0eff */
[C---:B------:R-:W-:Y:S02]  /*1ce0*/  IADD3 R68, P0, PT, R5.reuse, UR10, RZ ;  /* 0x0000000a05447c10 */ /* 0x040fe4000ff1e0ff */
[----:B------:R-:W-:Y:S02]  /*1cf0*/  SHF.L.U64.HI R88, R88, 0x3, R21 ;  /* 0x0000000358587819 */ /* 0x000fe40000010215 */
[----:B0-----:R-:W-:Y:S02]  /*1d00*/  IADD3 R56, P1, PT, R5, UR12, RZ ;  /* 0x0000000c05387c10 */ /* 0x001fe4000ff3e0ff */
[----:B------:R-:W-:-:S02]  /*1d10*/  IADD3.X R69, PT, PT, R88, UR11, RZ, P0, !PT ;  /* 0x0000000b58457c10 */ /* 0x000fc400087fe4ff */
[----:B------:R-:W-:-:S04]  /*1d20*/  IADD3.X R57, PT, PT, R88, UR13, RZ, P1, !PT ;  /* 0x0000000d58397c10 */ /* 0x000fc80008ffe4ff */
[----:B------:R-:W2:Y:S04]  /*1d30*/  LDG.E.64 R68, desc[UR4][R68.64+0x900] ;  /* 0x0009000444447981 */ /* 0x000ea8000c1e1b00 */
[----:B------:R-:W2:Y:S01]  /*1d40*/  LDG.E.64 R56, desc[UR4][R56.64+0x900] ;  /* 0x0009000438387981 */ /* 0x000ea2000c1e1b00 */
[----:B------:R-:W-:Y:S02]  /*1d50*/  DADD R20, -R18, -1 ;  /* 0xbff0000012147429 */ /* 0x000fe40000000100 */
[----:B------:R-:W-:-:S06]  /*1d60*/  DMUL R24, R84, R24 ;  /* 0x0000001854187228 */ /* 0x000fcc0000000000 */
[-C--:B------:R-:W-:Y:S02]  /*1d70*/  DMUL R54, R54, R20.reuse ;  /* 0x0000001436367228 */ /* 0x080fe40000000000 */
[----:B------:R-:W-:-:S06]  /*1d80*/  DFMA R24, R52, R20, -R24 ;  /* 0x000000143418722b */ /* 0x000fcc0000000818 */
[----:B------:R-:W-:Y:S01]  /*1d90*/  DFMA R70, R82, R70, R54 ;  /* 0x000000465246722b */ /* 0x000fe20000000036 */
[----:B------:R-:W-:-:S04]  /*1da0*/  IADD3 R54, P0, PT, R5, UR14, RZ ;  /* 0x0000000e05367c10 */ /* 0x000fc8000ff1e0ff */
[----:B------:R-:W-:Y:S01]  /*1db0*/  IADD3.X R55, PT, PT, R88, UR15, RZ, P0, !PT ;  /* 0x0000000f58377c10 */ /* 0x000fe200087fe4ff */
[----:B------:R-:W-:Y:S01]  /*1dc0*/  DMUL R14, R14, R20 ;  /* 0x000000140e0e7228 */ /* 0x000fe20000000000 */
[----:B------:R-:W-:-:S04]  /*1dd0*/  IADD3 R20, P0, PT, R5, UR16, RZ ;  /* 0x0000001005147c10 */ /* 0x000fc8000ff1e0ff */
[----:B------:R-:W3:Y:S01]  /*1de0*/  LDG.E.64 R54, desc[UR4][R54.64+0x900] ;  /* 0x0009000436367981 */ /* 0x000ee2000c1e1b00 */
[----:B------:R-:W-:Y:S01]  /*1df0*/  IADD3.X R21, PT, PT, R88, UR17, RZ, P0, !PT ;  /* 0x0000001158157c10 */ /* 0x000fe200087fe4ff */
[----:B------:R-:W-:Y:S02]  /*1e00*/  DMUL R80, R18, R80 ;  /* 0x0000005012507228 */ /* 0x000fe40000000000 */
[----:B------:R-:W-:Y:S02]  /*1e10*/  DMUL R40, R40, 3 ;  /* 0x4008000028287828 */ /* 0x000fe40000000000 */
[----:B------:R-:W-:Y:S01]  /*1e20*/  DMUL R10, R10, 3 ;  /* 0x400800000a0a7828 */ /* 0x000fe20000000000 */
[----:B------:R-:W4:Y:S01]  /*1e30*/  LDG.E.64 R20, desc[UR4][R20.64+0x900] ;  /* 0x0009000414147981 */ /* 0x000f22000c1e1b00 */
[----:B------:R-:W-:Y:S01]  /*1e40*/  DADD R52, -R84, -1 ;  /* 0xbff0000054347429 */ /* 0x000fe20000000100 */
[----:B------:R-:W-:Y:S01]  /*1e50*/  UMOV UR14, 0x1c71c71c ;  /* 0x1c71c71c000e7882 */ /* 0x000fe20000000000 */
[----:B------:R-:W-:Y:S01]  /*1e60*/  DADD R22, R22, -R22 ;  /* 0x0000000016167229 */ /* 0x000fe20000000816 */
[----:B------:R-:W-:Y:S01]  /*1e70*/  UMOV UR15, 0x3fbc71c7 ;  /* 0x3fbc71c7000f7882 */ /* 0x000fe20000000000 */
[----:B------:R-:W-:Y:S01]  /*1e80*/  DMUL R82, R18, R18 ;  /* 0x0000001212527228 */ /* 0x000fe20000000000 */
[----:B------:R-:W-:Y:S01]  /*1e90*/  UMOV UR16, 0x1c71c71c ;  /* 0x1c71c71c00107882 */ /* 0x000fe20000000000 */
[----:B------:R-:W-:Y:S01]  /*1ea0*/  DADD R38, RZ, R38 ;  /* 0x00000000ff267229 */ /* 0x000fe20000000026 */
[----:B------:R-:W-:Y:S01]  /*1eb0*/  UMOV UR17, 0x3f9c71c7 ;  /* 0x3f9c71c700117882 */ /* 0x000fe20000000000 */
[-C--:B------:R-:W-:Y:S01]  /*1ec0*/  DFMA R66, R66, R52.reuse, -R80 ;  /* 0x000000344242722b */ /* 0x080fe20000000850 */
[----:B------:R-:W-:Y:S01]  /*1ed0*/  UMOV UR18, 0x1c71c71c ;  /* 0x1c71c71c00127882 */ /* 0x000fe20000000000 */
[-C--:B------:R-:W-:Y:S01]  /*1ee0*/  DFMA R50, R76, R52.reuse, R50 ;  /* 0x000000344c32722b */ /* 0x080fe20000000032 */
[----:B------:R-:W-:Y:S01]  /*1ef0*/  UMOV UR19, 0x3f9c71c7 ;  /* 0x3f9c71c700137882 */ /* 0x000fe20000000000 */
[----:B------:R-:W-:Y:S01]  /*1f00*/  DFMA R72, R72, R52, R14 ;  /* 0x000000344848722b */ /* 0x000fe2000000000e */
[----:B------:R-:W-:Y:S01]  /*1f10*/  UMOV UR8, 0x55555555 ;  /* 0x5555555500087882 */ /* 0x000fe20000000000 */
[C-C-:B------:R-:W-:Y:S01]  /*1f20*/  DADD R52, R40.reuse, R10.reuse ;  /* 0x0000000028347229 */ /* 0x140fe2000000000a */
[----:B------:R-:W-:Y:S01]  /*1f30*/  UMOV UR9, 0x3fc55555 ;  /* 0x3fc5555500097882 */ /* 0x000fe20000000000 */
[--C-:B------:R-:W-:Y:S01]  /*1f40*/  DFMA R76, R40, -4, -R10.reuse ;  /* 0xc0100000284c782b */ /* 0x100fe2000000080a */
[----:B------:R-:W-:Y:S01]  /*1f50*/  UMOV UR12, 0x55555555 ;  /* 0x55555555000c7882 */ /* 0x000fe20000000000 */
[C-C-:B------:R-:W-:Y:S01]  /*1f60*/  DFMA R80, R78.reuse, 3, R10.reuse ;  /* 0x400800004e50782b */ /* 0x140fe2000000000a */
[----:B------:R-:W-:Y:S01]  /*1f70*/  UMOV UR13, 0x3fc55555 ;  /* 0x3fc55555000d7882 */ /* 0x000fe20000000000 */
[C---:B------:R-:W-:Y:S01]  /*1f80*/  DFMA R14, R78.reuse, -3, R10 ;  /* 0xc00800004e0e782b */ /* 0x040fe2000000000a */
[----:B------:R-:W-:Y:S01]  /*1f90*/  UMOV UR10, 0x55555555 ;  /* 0x55555555000a7882 */ /* 0x000fe20000000000 */
[C---:B------:R-:W-:Y:S01]  /*1fa0*/  DFMA R52, R78.reuse, 3, R52 ;  /* 0x400800004e34782b */ /* 0x040fe20000000034 */
[----:B------:R-:W-:Y:S01]  /*1fb0*/  UMOV UR11, 0x3fb55555 ;  /* 0x3fb55555000b7882 */ /* 0x000fe20000000000 */
[----:B------:R-:W-:-:S02]  /*1fc0*/  DFMA R76, R78, -3, R76 ;  /* 0xc00800004e4c782b */ /* 0x000fc4000000004c */
[C---:B------:R-:W-:Y:S02]  /*1fd0*/  DFMA R10, R66.reuse, -3, R10 ;  /* 0xc0080000420a782b */ /* 0x040fe4000000000a */
[C---:B------:R-:W-:Y:S02]  /*1fe0*/  DFMA R80, R66.reuse, 3, R80 ;  /* 0x400800004250782b */ /* 0x040fe40000000050 */
[C---:B------:R-:W-:Y:S02]  /*1ff0*/  DFMA R52, R66.reuse, 3, R52 ;  /* 0x400800004234782b */ /* 0x040fe40000000034 */
[C---:B------:R-:W-:Y:S02]  /*2000*/  DFMA R14, R66.reuse, 3, R14 ;  /* 0x40080000420e782b */ /* 0x040fe4000000000e */
[----:B------:R-:W-:Y:S02]  /*2010*/  DFMA R66, R66, -3, R76 ;  /* 0xc00800004242782b */ /* 0x000fe4000000004c */
[----:B------:R-:W-:-:S02]  /*2020*/  DMUL R76, R24, 3 ;  /* 0x40080000184c7828 */ /* 0x000fc40000000000 */
[C---:B------:R-:W-:Y:S02]  /*2030*/  DFMA R52, R24.reuse, 3, R52 ;  /* 0x400800001834782b */ /* 0x040fe40000000034 */
[C---:B------:R-:W-:Y:S02]  /*2040*/  DFMA R80, R24.reuse, 3, R80 ;  /* 0x400800001850782b */ /* 0x040fe40000000050 */
[----:B------:R-:W-:Y:S02]  /*2050*/  DFMA R24, R24, -3, R66 ;  /* 0xc00800001818782b */ /* 0x000fe40000000042 */
[----:B------:R-:W-:Y:S02]  /*2060*/  DFMA R78, R78, 3, -R76 ;  /* 0x400800004e4e782b */ /* 0x000fe4000000084c */
[----:B------:R-:W-:Y:S02]  /*2070*/  DADD R14, -R76, R14 ;  /* 0x000000004c0e7229 */ /* 0x000fe4000000010e */
[----:B------:R-:W-:-:S02]  /*2080*/  DFMA R66, R74, 3, R52 ;  /* 0x400800004a42782b */ /* 0x000fc40000000034 */
[----:B------:R-:W-:Y:S02]  /*2090*/  DMUL R76, R50, 3 ;  /* 0x40080000324c7828 */ /* 0x000fe40000000000 */
[----:B------:R-:W-:Y:S02]  /*20a0*/  DADD R80, R80, R80 ;  /* 0x0000000050507229 */ /* 0x000fe40000000050 */
[----:B------:R-:W-:Y:S02]  /*20b0*/  DADD R8, R8, -R8 ;  /* 0x0000000008087229 */ /* 0x000fe40000000808 */
[----:B------:R-:W-:Y:S02]  /*20c0*/  DFMA R50, R50, 3, R66 ;  /* 0x400800003232782b */ /* 0x000fe40000000042 */
[----:B------:R-:W-:Y:S01]  /*20d0*/  DFMA R52, R74, 3, R76 ;  /* 0x400800004a34782b */ /* 0x000fe2000000004c */
[----:B------:R-:W0:Y:S01]  /*20e0*/  LDC.64 R66, c[0x0][0x390] ;  /* 0x0000e400ff427b82 */ /* 0x000e220000000a00 */
[----:B------:R-:W-:-:S02]  /*20f0*/  DFMA R40, R40, 4, -R80 ;  /* 0x401000002828782b */ /* 0x000fc40000000850 */
[----:B------:R-:W-:Y:S02]  /*2100*/  DADD R42, R42, -R42 ;  /* 0x000000002a2a7229 */ /* 0x000fe4000000082a */
[C---:B------:R-:W-:Y:S02]  /*2110*/  DFMA R50, R72.reuse, 3, R50 ;  /* 0x400800004832782b */ /* 0x040fe40000000032 */
[----:B------:R-:W-:Y:S02]  /*2120*/  DFMA R52, R72, 3, R52 ;  /* 0x400800004834782b */ /* 0x000fe40000000034 */
[----:B------:R-:W-:Y:S02]  /*2130*/  DFMA R40, R74, 3, R40 ;  /* 0x400800004a28782b */ /* 0x000fe40000000028 */
[----:B------:R-:W-:Y:S02]  /*2140*/  DADD R42, RZ, R42 ;  /* 0x00000000ff2a7229 */ /* 0x000fe4000000002a */
[----:B------:R-:W-:-:S02]  /*2150*/  DFMA R50, R70, 3, R50 ;  /* 0x400800004632782b */ /* 0x000fc40000000032 */
[----:B------:R-:W-:Y:S02]  /*2160*/  DFMA R52, R70, 3, R52 ;  /* 0x400800004634782b */ /* 0x000fe40000000034 */
[----:B------:R-:W-:-:S04]  /*2170*/  DADD R40, R76, R40 ;  /* 0x000000004c287229 */ /* 0x000fc80000000028 */
[----:B------:R-:W-:Y:S02]  /*2180*/  DFMA R22, R50, 0.5, R22 ;  /* 0x3fe000003216782b */ /* 0x000fe40000000016 */
[----:B------:R-:W-:Y:S02]  /*2190*/  DFMA R24, R52, 2, R24 ;  /* 0x400000003418782b */ /* 0x000fe40000000018 */
[----:B------:R-:W-:Y:S02]  /*21a0*/  DADD R50, R16, -R34 ;  /* 0x0000000010327229 */ /* 0x000fe40000000822 */
[----:B------:R-:W-:Y:S02]  /*21b0*/  DADD R52, R36, -R32 ;  /* 0x0000000024347229 */ /* 0x000fe40000000820 */
[----:B------:R-:W-:Y:S02]  /*21c0*/  DFMA R32, R84, -R34, R64 ;  /* 0x800000225420722b */ /* 0x000fe40000000040 */
[----:B------:R-:W-:-:S02]  /*21d0*/  DFMA R40, R72, 3, R40 ;  /* 0x400800004828782b */ /* 0x000fc40000000028 */
[----:B------:R-:W-:Y:S02]  /*21e0*/  DADD R16, R16, -R50 ;  /* 0x0000000010107229 */ /* 0x000fe40000000832 */
[----:B------:R-:W-:Y:S02]  /*21f0*/  DFMA R36, R52, -UR6, R36 ;  /* 0x8000000634247c2b */ /* 0x000fe40008000024 */
[-C--:B------:R-:W-:Y:S02]  /*2200*/  DFMA R50, R18, -R34.reuse, R6 ;  /* 0x800000221232722b */ /* 0x080fe40000000006 */
[----:B------:R-:W-:Y:S02]  /*2210*/  DMUL R52, R84, R34 ;  /* 0x0000002254347228 */ /* 0x000fe40000000000 */
[----:B0-----:R-:W-:Y:S01]  /*2220*/  DFMA R64, -R32, R66, R64 ;  /* 0x000000422040722b */ /* 0x001fe20000000140 */
[----:B------:R-:W-:Y:S01]  /*2230*/  IMAD.MOV.U32 R32, RZ, RZ, 0x0 ;  /* 0x00000000ff207424 */ /* 0x000fe200078e00ff */
[----:B------:R-:W-:Y:S01]  /*2240*/  DMUL R34, R18, R34 ;  /* 0x0000002212227228 */ /* 0x000fe20000000000 */
[----:B------:R-:W-:Y:S01]  /*2250*/  IMAD.MOV.U32 R33, RZ, RZ, 0x3fe00000 ;  /* 0x3fe00000ff217424 */ /* 0x000fe200078e00ff */
[----:B------:R-:W-:-:S02]  /*2260*/  DFMA R6, -R50, R66, R6 ;  /* 0x000000423206722b */ /* 0x000fc40000000106 */
[----:B------:R-:W-:-:S03]  /*2270*/  DADD R80, R44, R52 ;  /* 0x000000002c507229 */ /* 0x000fc60000000034 */
[----:B------:R-:W-:-:S05]  /*2280*/  DFMA R66, -R66, R32, 1 ;  /* 0x3ff000004242742b */ /* 0x000fca0000000120 */
[----:B------:R-:W-:Y:S02]  /*2290*/  DFMA R44, R80, -UR6, R44 ;  /* 0x80000006502c7c2b */ /* 0x000fe4000800002c */
[CCC-:B--2---:R-:W-:Y:S02]  /*22a0*/  DFMA R50, -R68.reuse, R56.reuse, R52.reuse ;  /* 0x000000384432722b */ /* 0x1c4fe40000000134 */
[----:B------:R-:W-:Y:S02]  /*22b0*/  DFMA R56, R68, R56, -R52 ;  /* 0x000000384438722b */ /* 0x000fe40000000834 */
[CCC-:B------:R-:W-:Y:S02]  /*22c0*/  DFMA R52, R84.reuse, R84.reuse, R82.reuse ;  /* 0x000000545434722b */ /* 0x1c0fe40000000052 */
[----:B------:R-:W-:Y:S02]  /*22d0*/  DFMA R82, R84, R84, -R82 ;  /* 0x000000545452722b */ /* 0x000fe40000000852 */
[----:B------:R-:W-:-:S02]  /*22e0*/  DFMA R64, R66, R50, R64 ;  /* 0x000000324240722b */ /* 0x000fc40000000040 */
[----:B------:R-:W-:-:S04]  /*22f0*/  DADD R50, R28, R34 ;  /* 0x000000001c327229 */ /* 0x000fc80000000022 */
[----:B------:R-:W-:-:S04]  /*2300*/  DFMA R82, R82, -R26, R30 ;  /* 0x8000001a5252722b */ /* 0x000fc8000000001e */
[----:B------:R-:W-:Y:S01]  /*2310*/  DFMA R28, R50, -UR6, R28 ;  /* 0x80000006321c7c2b */ /* 0x000fe2000800001c */
[----:B------:R-:W-:Y:S01]  /*2320*/  UMOV UR6, 0x33333333 ;  /* 0x3333333300067882 */ /* 0x000fe20000000000 */
[----:B------:R-:W-:Y:S01]  /*2330*/  DMUL R50, R26, 3 ;  /* 0x400800001a327828 */ /* 0x000fe20000000000 */
[----:B------:R-:W-:-:S07]  /*2340*/  UMOV UR7, 0x3ffb3333 ;  /* 0x3ffb333300077882 */ /* 0x000fce0000000000 */
[----:B------:R-:W-:Y:S02]  /*2350*/  DMUL R50, R52, R50 ;  /* 0x0000003234327228 */ /* 0x000fe40000000000 */
[----:B------:R-:W-:-:S08]  /*2360*/  DMUL R52, R84, R26 ;  /* 0x0000001a54347228 */ /* 0x000fd00000000000 */
[--C-:B------:R-:W-:Y:S02]  /*2370*/  DADD R84, R46, R52.reuse ;  /* 0x000000002e547229 */ /* 0x100fe40000000034 */
[----:B------:R-:W-:-:S06]  /*2380*/  DADD R80, R86, -R52 ;  /* 0x0000000056507229 */ /* 0x000fcc0000000834 */
[----:B------:R-:W-:Y:S02]  /*2390*/  DFMA R46, R84, -UR6, R46 ;  /* 0x80000006542e7c2b */ /* 0x000fe4000800002e */
[----:B------:R-:W-:Y:S02]  /*23a0*/  DFMA R84, R18, -R26, R48 ;  /* 0x8000001a1254722b */ /* 0x000fe40000000030 */
[----:B------:R-:W-:Y:S02]  /*23b0*/  DADD R80, R86, -R80 ;  /* 0x0000000056507229 */ /* 0x000fe40000000850 */
[--C-:B------:R-:W-:Y:S02]  /*23c0*/  DFMA R86, R74, 3, R10.reuse ;  /* 0x400800004a56782b */ /* 0x100fe4000000000a */
[----:B------:R-:W-:Y:S02]  /*23d0*/  DADD R10, R10, R10 ;  /* 0x000000000a0a7229 */ /* 0x000fe4000000000a */
[----:B------:R-:W-:-:S02]  /*23e0*/  DADD R48, R48, -R84 ;  /* 0x0000000030307229 */ /* 0x000fc40000000854 */
[C---:B------:R-:W-:Y:S02]  /*23f0*/  DFMA R84, R18.reuse, R26, R62 ;  /* 0x0000001a1254722b */ /* 0x040fe4000000003e */
[----:B------:R-:W-:Y:S02]  /*2400*/  DFMA R18, R18, -R52, R12 ;  /* 0x800000341212722b */ /* 0x000fe4000000000c */
[----:B------:R-:W-:Y:S02]  /*2410*/  DFMA R10, R74, 3, -R10 ;  /* 0x400800004a0a782b */ /* 0x000fe4000000080a */
[----:B------:R-:W-:Y:S02]  /*2420*/  DADD R26, RZ, R16 ;  /* 0x00000000ff1a7229 */ /* 0x000fe40000000010 */
[----:B------:R-:W-:Y:S01]  /*2430*/  DFMA R62, R84, -UR6, R62 ;  /* 0x80000006543e7c2b */ /* 0x000fe2000800003e */
[----:B------:R-:W-:Y:S01]  /*2440*/  UMOV UR6, 0x33333334 ;  /* 0x3333333400067882 */ /* 0x000fe20000000000 */
[--C-:B------:R-:W-:Y:S01]  /*2450*/  DFMA R84, R74, 3, R78.reuse ;  /* 0x400800004a54782b */ /* 0x100fe2000000004e */
[----:B------:R-:W-:Y:S01]  /*2460*/  UMOV UR7, 0x3fc33333 ;  /* 0x3fc3333300077882 */ /* 0x000fe20000000000 */
[----:B------:R-:W-:-:S02]  /*2470*/  DADD R78, R78, R78 ;  /* 0x000000004e4e7229 */ /* 0x000fc4000000004e */
[C---:B------:R-:W-:Y:S02]  /*2480*/  DADD R10, -R76.reuse, R10 ;  /* 0x000000004c0a7229 */ /* 0x040fe4000000010a */
[C---:B------:R-:W-:Y:S02]  /*2490*/  DADD R86, -R76.reuse, R86 ;  /* 0x000000004c567229 */ /* 0x040fe40000000156 */
[----:B------:R-:W-:Y:S02]  /*24a0*/  DADD R84, R76, R84 ;  /* 0x000000004c547229 */ /* 0x000fe40000000054 */
[C---:B------:R-:W-:Y:S02]  /*24b0*/  DFMA R16, R74.reuse, 3, -R78 ;  /* 0x400800004a10782b */ /* 0x040fe4000000084e */
[----:B------:R-:W-:Y:S02]  /*24c0*/  DFMA R74, R74, 3, -R76 ;  /* 0x400800004a4a782b */ /* 0x000fe4000000084c */
[----:B------:R-:W-:-:S02]  /*24d0*/  DFMA R86, R72, -3, R86 ;  /* 0xc00800004856782b */ /* 0x000fc40000000056 */
[----:B------:R-:W-:Y:S02]  /*24e0*/  DFMA R52, R72, -3, R84 ;  /* 0xc00800004834782b */ /* 0x000fe40000000054 */
[----:B------:R-:W-:Y:S02]  /*24f0*/  DADD R16, R76, R16 ;  /* 0x000000004c107229 */ /* 0x000fe40000000010 */
[----:B------:R-:W-:Y:S02]  /*2500*/  DFMA R74, R72, 3, R74 ;  /* 0x40080000484a782b */ /* 0x000fe4000000004a */
[C---:B------:R-:W-:Y:S02]  /*2510*/  DFMA R86, R70.reuse, 3, R86 ;  /* 0x400800004656782b */ /* 0x040fe40000000056 */
[----:B------:R-:W-:Y:S02]  /*2520*/  DFMA R52, R70, -3, R52 ;  /* 0xc00800004634782b */ /* 0x000fe40000000034 */
[----:B------:R-:W-:-:S04]  /*2530*/  DFMA R16, R72, -3, R16 ;  /* 0xc00800004810782b */ /* 0x000fc80000000010 */
[----:B------:R-:W-:Y:S02]  /*2540*/  DFMA R80, R86, 0.5, R80 ;  /* 0x3fe000005650782b */ /* 0x000fe40000000050 */
[----:B------:R-:W-:Y:S02]  /*2550*/  DFMA R48, R52, 0.5, R48 ;  /* 0x3fe000003430782b */ /* 0x000fe40000000030 */
[----:B------:R-:W-:Y:S02]  /*2560*/  DFMA R52, R72, -3, R10 ;  /* 0xc00800004834782b */ /* 0x000fe4000000000a */
[----:B------:R-:W-:Y:S02]  /*2570*/  DMUL R10, R26, UR14 ;  /* 0x0000000e1a0a7c28 */ /* 0x000fe40008000000 */
[----:B------:R-:W-:Y:S02]  /*2580*/  DADD R26, RZ, R36 ;  /* 0x00000000ff1a7229 */ /* 0x000fe40000000024 */
[----:B------:R-:W-:-:S02]  /*2590*/  DFMA R16, R70, -3, R16 ;  /* 0xc00800004610782b */ /* 0x000fc40000000010 */
[----:B------:R-:W-:Y:S02]  /*25a0*/  DFMA R52, R70, 3, R52 ;  /* 0x400800004634782b */ /* 0x000fe40000000034 */
[----:B------:R-:W-:Y:S02]  /*25b0*/  DFMA R36, R38, UR16, R10 ;  /* 0x0000001026247c2b */ /* 0x000fe4000800000a */
[----:B------:R-:W-:Y:S02]  /*25c0*/  DMUL R26, R26, UR16 ;  /* 0x000000101a1a7c28 */ /* 0x000fe40008000000 */
[----:B------:R-:W-:Y:S02]  /*25d0*/  DFMA R62, R16, UR6, R62 ;  /* 0x00000006103e7c2b */ /* 0x000fe4000800003e */
[----:B------:R-:W-:Y:S02]  /*25e0*/  DFMA R16, R70, -3, R74 ;  /* 0xc00800004610782b */ /* 0x000fe4000000004a */
[----:B------:R-:W-:-:S02]  /*25f0*/  DFMA R36, R38, UR16, R36 ;  /* 0x0000001026247c2b */ /* 0x000fc40008000024 */
[----:B------:R-:W-:Y:S02]  /*2600*/  DFMA R70, R70, 3, R40 ;  /* 0x400800004646782b */ /* 0x000fe40000000028 */
[----:B------:R-:W-:Y:S01]  /*2610*/  DFMA R46, R52, UR6, R46 ;  /* 0x00000006342e7c2b */ /* 0x000fe2000800002e */
[----:B------:R-:W-:Y:S01]  /*2620*/  UMOV UR6, 0x66666666 ;  /* 0x6666666600067882 */ /* 0x000fe20000000000 */
[----:B------:R-:W-:Y:S01]  /*2630*/  DFMA R40, R38, UR16, -R26 ;  /* 0x0000001026287c2b */ /* 0x000fe2000800081a */
[----:B------:R-:W-:Y:S01]  /*2640*/  UMOV UR7, 0x3fd66666 ;  /* 0x3fd6666600077882 */ /* 0x000fe20000000000 */
[----:B------:R-:W-:Y:S02]  /*2650*/  DADD R52, R26, R36 ;  /* 0x000000001a347229 */ /* 0x000fe40000000024 */
[----:B---3--:R-:W-:Y:S02]  /*2660*/  DFMA R36, R68, R54, -R34 ;  /* 0x000000364424722b */ /* 0x008fe40000000822 */
[----:B------:R-:W-:-:S02]  /*2670*/  DFMA R38, R38, -UR18, R10 ;  /* 0x8000001226267c2b */ /* 0x000fc4000800000a */
[----:B------:R-:W-:Y:S02]  /*2680*/  DFMA R10, R40, -4, R10 ;  /* 0xc0100000280a782b */ /* 0x000fe4000000000a */
[----:B------:R-:W-:Y:S02]  /*2690*/  DFMA R44, R56, UR6, R44 ;  /* 0x00000006382c7c2b */ /* 0x000fe4000800002c */
[C-C-:B------:R-:W-:Y:S02]  /*26a0*/  DFMA R40, R64.reuse, UR8, R52.reuse ;  /* 0x0000000840287c2b */ /* 0x140fe40008000034 */
[----:B------:R-:W-:Y:S02]  /*26b0*/  DFMA R72, R64, -UR12, R52 ;  /* 0x8000000c40487c2b */ /* 0x000fe40008000034 */
[----:B------:R-:W-:Y:S01]  /*26c0*/  DFMA R28, R36, UR6, R28 ;  /* 0x00000006241c7c2b */ /* 0x000fe2000800001c */
[----:B------:R-:W-:Y:S01]  /*26d0*/  UMOV UR6, 0x55555555 ;  /* 0x5555555500067882 */ /* 0x000fe20000000000 */
[----:B------:R-:W-:Y:S01]  /*26e0*/  UMOV UR7, 0x3fb55555 ;  /* 0x3fb5555500077882 */ /* 0x000fe20000000000 */
[----:B------:R-:W-:-:S02]  /*26f0*/  DFMA R52, R44, -UR10, R26 ;  /* 0x8000000a2c347c2b */ /* 0x000fc4000800001a */
[C---:B------:R-:W-:Y:S02]  /*2700*/  DFMA R36, R44.reuse, UR6, R40 ;  /* 0x000000062c247c2b */ /* 0x040fe40008000028 */
[C---:B------:R-:W-:Y:S02]  /*2710*/  DFMA R56, R44.reuse, UR6, R26 ;  /* 0x000000062c387c2b */ /* 0x040fe4000800001a */
[----:B------:R-:W-:Y:S02]  /*2720*/  DFMA R40, R44, -UR10, R72 ;  /* 0x8000000a2c287c2b */ /* 0x000fe40008000048 */
[C-C-:B----4-:R-:W-:Y:S02]  /*2730*/  DFMA R44, R20.reuse, 6, R50.reuse ;  /* 0x40180000142c782b */ /* 0x150fe40000000032 */
[----:B------:R-:W-:Y:S02]  /*2740*/  DFMA R50, R20, -9, -R50 ;  /* 0xc02200001432782b */ /* 0x000fe40000000832 */
[----:B------:R-:W-:-:S02]  /*2750*/  DFMA R34, -R68, R54, R34 ;  /* 0x000000364422722b */ /* 0x000fc40000000122 */
[C-C-:B------:R-:W-:Y:S02]  /*2760*/  DFMA R54, R28.reuse, UR6, R26.reuse ;  /* 0x000000061c367c2b */ /* 0x140fe4000800001a */
[----:B------:R-:W-:Y:S02]  /*2770*/  DFMA R68, R28, -UR10, R26 ;  /* 0x8000000a1c447c2b */ /* 0x000fe4000800001a */
[----:B------:R-:W-:Y:S02]  /*2780*/  DADD R50, R58, -R50 ;  /* 0x000000003a327229 */ /* 0x000fe40000000832 */
[----:B------:R-:W-:Y:S02]  /*2790*/  DADD R20, R60, -R44 ;  /* 0x000000003c147229 */ /* 0x000fe4000000082c */
[----:B------:R-:W-:Y:S02]  /*27a0*/  DADD R56, R56, R56 ;  /* 0x0000000038387229 */ /* 0x000fe40000000038 */
[----:B------:R-:W-:-:S02]  /*27b0*/  DADD R52, R52, R52 ;  /* 0x0000000034347229 */ /* 0x000fc40000000034 */
[----:B------:R-:W-:Y:S02]  /*27c0*/  DADD R54, R54, R54 ;  /* 0x0000000036367229 */ /* 0x000fe40000000036 */
[----:B------:R-:W-:Y:S02]  /*27d0*/  DADD R68, R68, R68 ;  /* 0x0000000044447229 */ /* 0x000fe40000000044 */
[----:B------:R-:W-:Y:S02]  /*27e0*/  DFMA R6, R66, R34, R6 ;  /* 0x000000224206722b */ /* 0x000fe40000000006 */
[----:B------:R-:W-:Y:S02]  /*27f0*/  DADD R50, R58, -R50 ;  /* 0x000000003a327229 */ /* 0x000fe40000000832 */
[----:B------:R-:W-:Y:S02]  /*2800*/  DADD R20, R60, -R20 ;  /* 0x000000003c147229 */ /* 0x000fe40000000814 */
[----:B------:R-:W-:-:S02]  /*2810*/  DADD R26, R38, -R56 ;  /* 0x00000000261a7229 */ /* 0x000fc40000000838 */
[C---:B------:R-:W-:Y:S02]  /*2820*/  DADD R52, R38.reuse, -R52 ;  /* 0x0000000026347229 */ /* 0x040fe40000000834 */
[C---:B------:R-:W-:Y:S02]  /*2830*/  DADD R34, R38.reuse, -R54 ;  /* 0x0000000026227229 */ /* 0x040fe40000000836 */
[----:B------:R-:W-:Y:S02]  /*2840*/  DADD R38, R38, -R68 ;  /* 0x0000000026267229 */ /* 0x000fe40000000844 */
[C-C-:B------:R-:W-:Y:S02]  /*2850*/  DFMA R44, R6.reuse, UR8, R36.reuse ;  /* 0x00000008062c7c2b */ /* 0x140fe40008000024 */
[----:B------:R-:W-:Y:S02]  /*2860*/  DFMA R56, R6, -UR12, R36 ;  /* 0x8000000c06387c2b */ /* 0x000fe40008000024 */
[----:B------:R-:W-:-:S02]  /*2870*/  DFMA R70, R70, 0.5, R50 ;  /* 0x3fe000004646782b */ /* 0x000fc40000000032 */
[----:B------:R-:W-:Y:S02]  /*2880*/  DFMA R36, R24, 0.5, R20 ;  /* 0x3fe000001824782b */ /* 0x000fe40000000014 */
[----:B------:R-:W-:Y:S01]  /*2890*/  DMUL R50, R22, UR14 ;  /* 0x0000000e16327c28 */ /* 0x000fe20008000000 */
[----:B------:R-:W0:Y:S01]  /*28a0*/  LDCU.64 UR14, c[0x0][0x3f8] ;  /* 0x00007f00ff0e77ac */ /* 0x000e220008000a00 */
[C---:B------:R-:W-:Y:S02]  /*28b0*/  DFMA R26, R64.reuse, UR8, R26 ;  /* 0x00000008401a7c2b */ /* 0x040fe4000800001a */
[----:B------:R-:W-:Y:S02]  /*28c0*/  DFMA R64, R64, -UR12, R52 ;  /* 0x8000000c40407c2b */ /* 0x000fe40008000034 */
[C-C-:B------:R-:W-:Y:S02]  /*28d0*/  DFMA R52, R6.reuse, UR8, R40.reuse ;  /* 0x0000000806347c2b */ /* 0x140fe40008000028 */
[----:B------:R-:W-:-:S02]  /*28e0*/  DFMA R54, R6, -UR12, R40 ;  /* 0x8000000c06367c2b */ /* 0x000fc40008000028 */
[----:B------:R-:W-:Y:S02]  /*28f0*/  DADD R40, RZ, R8 ;  /* 0x00000000ff287229 */ /* 0x000fe40000000008 */
[C---:B------:R-:W-:Y:S02]  /*2900*/  DFMA R34, R6.reuse, UR8, R34 ;  /* 0x0000000806227c2b */ /* 0x040fe40008000022 */
[----:B------:R-:W-:Y:S02]  /*2910*/  DFMA R38, R6, -UR12, R38 ;  /* 0x8000000c06267c2b */ /* 0x000fe40008000026 */
[----:B------:R-:W-:Y:S02]  /*2920*/  DFMA R20, R28, UR6, R44 ;  /* 0x000000061c147c2b */ /* 0x000fe4000800002c */
[----:B------:R-:W-:Y:S02]  /*2930*/  DFMA R44, R36, UR16, R50 ;  /* 0x00000010242c7c2b */ /* 0x000fe40008000032 */
[----:B------:R-:W-:-:S02]  /*2940*/  DMUL R70, R70, UR16 ;  /* 0x0000001046467c28 */ /* 0x000fc40008000000 */
[----:B------:R-:W-:Y:S02]  /*2950*/  DFMA R22, R40, 0.25, R26 ;  /* 0x3fd000002816782b */ /* 0x000fe4000000001a */
[C---:B------:R-:W-:Y:S02]  /*2960*/  DFMA R6, R28.reuse, UR6, R52 ;  /* 0x000000061c067c2b */ /* 0x040fe40008000034 */
[----:B------:R-:W-:Y:S02]  /*2970*/  DFMA R8, R28, -UR10, R54 ;  /* 0x8000000a1c087c2b */ /* 0x000fe40008000036 */
[----:B------:R-:W-:Y:S02]  /*2980*/  DFMA R26, R40, -0.25, R34 ;  /* 0xbfd00000281a782b */ /* 0x000fe40000000022 */
[----:B------:R-:W-:Y:S02]  /*2990*/  DFMA R28, R28, -UR10, R56 ;  /* 0x8000000a1c1c7c2b */ /* 0x000fe40008000038 */
[----:B------:R-:W-:-:S02]  /*29a0*/  DFMA R34, R40, -0.25, R38 ;  /* 0xbfd000002822782b */ /* 0x000fc40000000026 */
[C---:B------:R-:W-:Y:S02]  /*29b0*/  DFMA R38, R36.reuse, -UR18, R50 ;  /* 0x8000001224267c2b */ /* 0x040fe40008000032 */
[----:B------:R-:W-:Y:S02]  /*29c0*/  DFMA R56, R36, UR16, R44 ;  /* 0x0000001024387c2b */ /* 0x000fe4000800002c */
[----:B------:R-:W-:Y:S02]  /*29d0*/  DFMA R24, R40, 0.25, R64 ;  /* 0x3fd000002818782b */ /* 0x000fe40000000040 */
[--C-:B------:R-:W-:Y:S01]  /*29e0*/  DFMA R36, R36, UR16, -R70.reuse ;  /* 0x0000001024247c2b */ /* 0x100fe20008000846 */
[----:B------:R-:W1:Y:S01]  /*29f0*/  LDCU.64 UR16, c[0x0][0x408] ;  /* 0x00008100ff1077ac */ /* 0x000e620008000a00 */
[C-C-:B------:R-:W-:Y:S02]  /*2a00*/  DFMA R52, R46.reuse, -UR10, R70.reuse ;  /* 0x8000000a2e347c2b */ /* 0x140fe40008000046 */
[----:B------:R-:W-:-:S02]  /*2a10*/  DFMA R40, R46, UR6, R70 ;  /* 0x000000062e287c2b */ /* 0x000fc40008000046 */
[----:B------:R-:W-:Y:S02]  /*2a20*/  DADD R56, R70, R56 ;  /* 0x0000000046387229 */ /* 0x000fe40000000038 */
[----:B------:R-:W-:Y:S02]  /*2a30*/  DFMA R50, R36, -4, R50 ;  /* 0xc01000002432782b */ /* 0x000fe40000000032 */
[----:B------:R-:W-:Y:S02]  /*2a40*/  DADD R36, R52, R52 ;  /* 0x0000000034247229 */ /* 0x000fe40000000034 */
[----:B------:R-:W-:Y:S01]  /*2a50*/  DADD R40, R40, R40 ;  /* 0x0000000028287229 */ /* 0x000fe20000000028 */
[----:B------:R-:W2:Y:S01]  /*2a60*/  LDC.64 R52, c[0x0][0x398] ;  /* 0x0000e600ff347b82 */ /* 0x000ea20000000a00 */
[C-C-:B------:R-:W-:Y:S02]  /*2a70*/  DFMA R44, R62.reuse, UR6, R70.reuse ;  /* 0x000000063e2c7c2b */ /* 0x140fe40008000046 */
[----:B------:R-:W-:-:S02]  /*2a80*/  DFMA R54, R62, -UR10, R70 ;  /* 0x8000000a3e367c2b */ /* 0x000fc40008000046 */
[C-C-:B------:R-:W-:Y:S02]  /*2a90*/  DFMA R58, R80.reuse, UR8, R56.reuse ;  /* 0x00000008503a7c2b */ /* 0x140fe40008000038 */
[----:B------:R-:W-:Y:S02]  /*2aa0*/  DFMA R56, R80, -UR12, R56 ;  /* 0x8000000c50387c2b */ /* 0x000fe40008000038 */
[C---:B------:R-:W-:Y:S02]  /*2ab0*/  DADD R40, R38.reuse, -R40 ;  /* 0x0000000026287229 */ /* 0x040fe40000000828 */
[----:B------:R-:W-:Y:S02]  /*2ac0*/  DADD R36, R38, -R36 ;  /* 0x0000000026247229 */ /* 0x000fe40000000824 */
[----:B------:R-:W-:Y:S02]  /*2ad0*/  DADD R44, R44, R44 ;  /* 0x000000002c2c7229 */ /* 0x000fe4000000002c */
[----:B------:R-:W-:-:S02]  /*2ae0*/  DADD R54, R54, R54 ;  /* 0x0000000036367229 */ /* 0x000fc40000000036 */
[C---:B------:R-:W-:Y:S02]  /*2af0*/  DFMA R58, R46.reuse, UR6, R58 ;  /* 0x000000062e3a7c2b */ /* 0x040fe4000800003a */
[----:B------:R-:W-:Y:S02]  /*2b00*/  DFMA R56, R46, -UR10, R56 ;  /* 0x8000000a2e387c2b */ /* 0x000fe40008000038 */
[C---:B------:R-:W-:Y:S02]  /*2b10*/  DFMA R46, R80.reuse, UR8, R40 ;  /* 0x00000008502e7c2b */ /* 0x040fe40008000028 */
[----:B------:R-:W-:Y:S02]  /*2b20*/  DFMA R80, R80, -UR12, R36 ;  /* 0x8000000c50507c2b */ /* 0x000fe40008000024 */
[C---:B------:R-:W-:Y:S01]  /*2b30*/  DADD R44, R38.reuse, -R44 ;  /* 0x00000000262c7229 */ /* 0x040fe2000000082c */
[----:B------:R-:W3:Y:S01]  /*2b40*/  LDC.64 R36, c[0x0][0x3f8] ;  /* 0x0000fe00ff247b82 */ /* 0x000ee20000000a00 */
[----:B------:R-:W-:-:S02]  /*2b50*/  DADD R54, R38, -R54 ;  /* 0x0000000026367229 */ /* 0x000fc40000000836 */
[C-C-:B------:R-:W-:Y:S02]  /*2b60*/  DFMA R60, R48.reuse, UR8, R56.reuse ;  /* 0x00000008303c7c2b */ /* 0x140fe40008000038 */
[----:B------:R-:W-:Y:S02]  /*2b70*/  DFMA R64, R48, -UR12, R56 ;  /* 0x8000000c30407c2b */ /* 0x000fe40008000038 */
[-C--:B--2---:R-:W-:Y:S01]  /*2b80*/  DFMA R82, -R82, R52.reuse, R30 ;  /* 0x000000345252722b */ /* 0x084fe2000000011e */
[----:B------:R-:W2:Y:S01]  /*2b90*/  LDC.64 R38, c[0x0][0x408] ;  /* 0x00010200ff267b82 */ /* 0x000ea20000000a00 */
[----:B------:R-:W-:Y:S01]  /*2ba0*/  DFMA R56, R32, -R52, 1 ;  /* 0x3ff000002038742b */ /* 0x000fe20000000834 */
[----:B0-----:R-:W-:Y:S01]  /*2bb0*/  IADD3 R30, P0, PT, R5, UR14, RZ ;  /* 0x0000000e051e7c10 */ /* 0x001fe2000ff1e0ff */
[C---:B------:R-:W-:Y:S02]  /*2bc0*/  DFMA R40, R48.reuse, UR8, R44 ;  /* 0x0000000830287c2b */ /* 0x040fe4000800002c */
[C---:B------:R-:W-:Y:S01]  /*2bd0*/  DFMA R44, R48.reuse, -UR12, R54 ;  /* 0x8000000c302c7c2b */ /* 0x040fe20008000036 */
[----:B------:R-:W-:Y:S01]  /*2be0*/  IADD3.X R31, PT, PT, R88, UR15, RZ, P0, !PT ;  /* 0x0000000f581f7c10 */ /* 0x000fe200087fe4ff */
[----:B------:R-:W-:-:S02]  /*2bf0*/  DFMA R54, R48, UR8, R58 ;  /* 0x0000000830367c2b */ /* 0x000fc4000800003a */
[----:B------:R-:W-:Y:S02]  /*2c00*/  DFMA R14, R14, R56, R82 ;  /* 0x000000380e0e722b */ /* 0x000fe40000000052 */
[----:B------:R-:W-:Y:S01]  /*2c10*/  DFMA R66, R48, -UR12, R58 ;  /* 0x8000000c30427c2b */ /* 0x000fe2000800003a */
[----:B------:R0:W-:Y:S01]  /*2c20*/  STG.E.64 desc[UR4][R30.64+0x900], R10 ;  /* 0x0009000a1e007986 */ /* 0x0001e2000c101b04 */
[----:B------:R-:W-:Y:S01]  /*2c30*/  DFMA R18, -R18, R52, R12 ;  /* 0x000000341212722b */ /* 0x000fe2000000010c */
[----:B-1----:R-:W-:Y:S01]  /*2c40*/  IADD3 R48, P1, PT, R5, UR16, RZ ;  /* 0x0000001005307c10 */ /* 0x002fe2000ff3e0ff */
[----:B------:R-:W-:Y:S01]  /*2c50*/  VIADD R5, R4, 0xd8a20 ;  /* 0x000d8a2004057836 */ /* 0x000fe20000000000 */
[----:B------:R-:W-:Y:S01]  /*2c60*/  IADD3 R53, PT, PT, R2, 0x48360, RZ ;  /* 0x0004836002357810 */ /* 0x000fe20007ffe0ff */
[----:B------:R-:W-:Y:S01]  /*2c70*/  DFMA R46, R14, 0.25, R46 ;  /* 0x3fd000000e2e782b */ /* 0x000fe2000000002e */
[----:B------:R-:W-:Y:S01]  /*2c80*/  IADD3.X R49, PT, PT, R88, UR17, RZ, P1, !PT ;  /* 0x0000001158317c10 */ /* 0x000fe20008ffe4ff */
[----:B------:R-:W-:-:S02]  /*2c90*/  DFMA R32, R62, UR6, R54 ;  /* 0x000000063e207c2b */ /* 0x000fc40008000036 */
[C---:B---3--:R-:W-:Y:S01]  /*2ca0*/  IMAD.WIDE.U32 R12, R53.reuse, 0x8, R36 ;  /* 0x00000008350c7825 */ /* 0x048fe200078e0024 */
[----:B------:R-:W-:Y:S01]  /*2cb0*/  DFMA R54, R62, UR6, R60 ;  /* 0x000000063e367c2b */ /* 0x000fe2000800003c */
[----:B------:R1:W-:Y:S01]  /*2cc0*/  STG.E.64 desc[UR4][R48.64+0x900], R50 ;  /* 0x0009003230007986 */ /* 0x0003e2000c101b04 */
[----:B------:R-:W-:Y:S01]  /*2cd0*/  DFMA R80, R14, 0.25, R80 ;  /* 0x3fd000000e50782b */ /* 0x000fe20000000050 */
[----:B--2---:R-:W-:Y:S01]  /*2ce0*/  IMAD.WIDE.U32 R52, R53, 0x8, R38 ;  /* 0x0000000835347825 */ /* 0x004fe200078e0026 */
[C---:B------:R-:W-:Y:S01]  /*2cf0*/  DFMA R58, R62.reuse, -UR10, R64 ;  /* 0x8000000a3e3a7c2b */ /* 0x040fe20008000040 */
[----:B------:R1:W-:Y:S01]  /*2d00*/  STG.E.64 desc[UR4][R12.64], R22 ;  /* 0x000000160c007986 */ /* 0x0003e2000c101b04 */
[----:B------:R-:W-:Y:S01]  /*2d10*/  DFMA R62, R62, -UR10, R66 ;  /* 0x8000000a3e3e7c2b */ /* 0x000fe20008000042 */
[C---:B------:R-:W-:Y:S01]  /*2d20*/  IMAD.WIDE.U32 R60, R5.reuse, 0x8, R36 ;  /* 0x00000008053c7825 */ /* 0x040fe200078e0024 */
[----:B------:R-:W-:Y:S01]  /*2d30*/  DFMA R16, R16, R56, R18 ;  /* 0x000000381010722b */ /* 0x000fe20000000012 */
[----:B------:R1:W-:Y:S01]  /*2d40*/  STG.E.64 desc[UR4][R52.64], R46 ;  /* 0x0000002e34007986 */ /* 0x0003e2000c101b04 */
[C---:B------:R-:W-:Y:S01]  /*2d50*/  DFMA R20, R42.reuse, 0.25, R20 ;  /* 0x3fd000002a14782b */ /* 0x040fe20000000014 */
[----:B0-----:R-:W-:Y:S01]  /*2d60*/  IMAD.WIDE.U32 R10, R5, 0x8, R38 ;  /* 0x00000008050a7825 */ /* 0x001fe200078e0026 */
[C---:B------:R-:W-:Y:S01]  /*2d70*/  DFMA R18, R42.reuse, -0.25, R6 ;  /* 0xbfd000002a12782b */ /* 0x040fe20000000006 */
[----:B------:R1:W-:Y:S01]  /*2d80*/  STG.E.64 desc[UR4][R60.64], R24 ;  /* 0x000000183c007986 */ /* 0x0003e2000c101b04 */
[----:B------:R-:W-:-:S02]  /*2d90*/  DFMA R8, R42, 0.25, R8 ;  /* 0x3fd000002a08782b */ /* 0x000fc40000000008 */
[----:B------:R-:W-:Y:S01]  /*2da0*/  DFMA R28, R42, -0.25, R28 ;  /* 0xbfd000002a1c782b */ /* 0x000fe2000000001c */
[----:B------:R1:W-:Y:S01]  /*2db0*/  STG.E.64 desc[UR4][R10.64], R80 ;  /* 0x000000500a007986 */ /* 0x0003e2000c101b04 */
[C---:B------:R-:W-:Y:S02]  /*2dc0*/  DFMA R40, R14.reuse, -0.25, R40 ;  /* 0xbfd000000e28782b */ /* 0x040fe40000000028 */
[----:B------:R-:W-:Y:S02]  /*2dd0*/  DFMA R44, R14, -0.25, R44 ;  /* 0xbfd000000e2c782b */ /* 0x000fe4000000002c */
[C---:B------:R-:W-:Y:S02]  /*2de0*/  DFMA R32, R16.reuse, 0.25, R32 ;  /* 0x3fd000001020782b */ /* 0x040fe40000000020 */
[C---:B------:R-:W-:Y:S02]  /*2df0*/  DFMA R54, R16.reuse, -0.25, R54 ;  /* 0xbfd000001036782b */ /* 0x040fe40000000036 */
[----:B------:R-:W-:-:S02]  /*2e00*/  DFMA R58, R16, 0.25, R58 ;  /* 0x3fd00000103a782b */ /* 0x000fc4000000003a */
[----:B------:R-:W-:Y:S01]  /*2e10*/  DFMA R62, R16, -0.25, R62 ;  /* 0xbfd00000103e782b */ /* 0x000fe2000000003e */
[----:B------:R-:W-:Y:S10]  /*2e20*/  BRA.U !UP0, `(.L_x_17) ;  /* 0x0000000108287547 */ /* 0x000ff4000b800000 */
[----:B-1----:R-:W-:Y:S01]  /*2e30*/  VIADD R11, R2, 0x169200 ;  /* 0x00169200020b7836 */ /* 0x002fe20000000000 */
[----:B------:R1:W-:Y:S01]  /*2e40*/  STG.E.64 desc[UR4][R30.64+0x484800], R26 ;  /* 0x4848001a1e007986 */ /* 0x0003e2000c101b04 */
[----:B------:R-:W-:Y:S01]  /*2e50*/  IADD3 R12, PT, PT, R4, 0x1b1560, RZ ;  /* 0x001b1560040c7810 */ /* 0x000fe20007ffe0ff */
[----:B------:R-:W-:Y:S02]  /*2e60*/  IMAD.MOV.U32 R13, RZ, RZ, RZ ;  /* 0x000000ffff0d7224 */ /* 0x000fe400078e00ff */
[C---:B------:R-:W-:Y:S01]  /*2e70*/  IMAD.WIDE.U32 R6, R11.reuse, 0x8, R36 ;  /* 0x000000080b067825 */ /* 0x040fe200078e0024 */
[----:B------:R1:W-:Y:S03]  /*2e80*/  STG.E.64 desc[UR4][R48.64+0x484800], R40 ;  /* 0x4848002830007986 */ /* 0x0003e6000c101b04 */
[----:B------:R-:W-:Y:S01]  /*2e90*/  IMAD.WIDE.U32 R10, R11, 0x8, R38 ;  /* 0x000000080b0a7825 */ /* 0x000fe200078e0026 */
[----:B------:R1:W-:Y:S04]  /*2ea0*/  STG.E.64 desc[UR4][R6.64], R20 ;  /* 0x0000001406007986 */ /* 0x0003e8000c101b04 */
[----:B------:R1:W-:Y:S01]  /*2eb0*/  STG.E.64 desc[UR4][R10.64], R32 ;  /* 0x000000200a007986 */ /* 0x0003e2000c101b04 */
[----:B------:R-:W-:Y:S05]  /*2ec0*/  BRA `(.L_x_18) ;  /* 0x00000000002c7947 */ /* 0x000fea0003800000 */
.L_x_17:
[----:B------:R-:W-:Y:S01]  /*2ed0*/  IADD3 R6, P0, PT, R30, 0x1000000, RZ ;  /* 0x010000001e067810 */ /* 0x000fe20007f1e0ff */
[----:B------:R-:W-:Y:S01]  /*2ee0*/  IMAD R0, R3, 0x120, R0 ;  /* 0x0000012003007824 */ /* 0x000fe200078e0200 */
[----:B-1----:R-:W-:-:S03]  /*2ef0*/  IADD3 R10, P1, PT, R48, 0x1000000, RZ ;  /* 0x01000000300a7810 */ /* 0x002fc60007f3e0ff */
[----:B------:R-:W-:Y:S01]  /*2f00*/  IMAD.X R7, RZ, RZ, R31, P0 ;  /* 0x000000ffff077224 */ /* 0x000fe200000e061f */
[----:B------:R-:W-:Y:S01]  /*2f10*/  IADD3.X R11, PT, PT, RZ, R49, RZ, P1, !PT ;  /* 0x00000031ff0b7210 */ /* 0x000fe20000ffe4ff */
[----:B------:R-:W-:-:S03]  /*2f20*/  VIADD R12, R0, 0x241c20 ;  /* 0x00241c20000c7836 */ /* 0x000fc60000000000 */
[----:B------:R0:W-:Y:S02]  /*2f30*/  STG.E.64 desc[UR4][R6.64+-0x6f8b00], R26 ;  /* 0x9075001a06007986 */ /* 0x0001e4000c101b04 */
[----:B------:R-:W-:Y:S02]  /*2f40*/  SHF.R.S32.HI R13, RZ, 0x1f, R12 ;  /* 0x0000001fff0d7819 */ /* 0x000fe4000001140c */
[----:B------:R0:W-:Y:S04]  /*2f50*/  STG.E.64 desc[UR4][R10.64+-0x6f8b00], R40 ;  /* 0x907500280a007986 */ /* 0x0001e8000c101b04 */
[----:B------:R0:W-:Y:S04]  /*2f60*/  STG.E.64 desc[UR4][R6.64+-0x33a00], R20 ;  /* 0xfcc6001406007986 */ /* 0x0001e8000c101b04 */
[----:B------:R0:W-:Y:S02]  /*2f70*/  STG.E.64 desc[UR4][R10.64+-0x33a00], R32 ;  /* 0xfcc600200a007986 */ /* 0x0001e4000c101b04 */
.L_x_18:
[C---:B01----:R-:W-:Y:S01]  /*2f80*/  IMAD.SHL.U32 R10, R12.reuse, 0x8, RZ ;  /* 0x000000080c0a7824 */ /* 0x043fe200078e00ff */
[----:B------:R-:W-:Y:S02]  /*2f90*/  ISETP.NE.AND P0, PT, R3, RZ, PT ;  /* 0x000000ff0300720c */ /* 0x000fe40003f05270 */
[----:B------:R-:W-:Y:S02]  /*2fa0*/  SHF.L.U64.HI R12, R12, 0x3, R13 ;  /* 0x000000030c0c7819 */ /* 0x000fe4000001020d */
[C---:B------:R-:W-:Y:S02]  /*2fb0*/  IADD3 R6, P1, PT, R10.reuse, UR14, RZ ;  /* 0x0000000e0a067c10 */ /* 0x040fe4000ff3e0ff */
[----:B------:R-:W-:Y:S02]  /*2fc0*/  IADD3 R10, P2, PT, R10, UR16, RZ ;  /* 0x000000100a0a7c10 */ /* 0x000fe4000ff5e0ff */
[C---:B------:R-:W-:Y:S02]  /*2fd0*/  IADD3.X R7, PT, PT, R12.reuse, UR15, RZ, P1, !PT ;  /* 0x0000000f0c077c10 */ /* 0x040fe40008ffe4ff */
[----:B------:R-:W-:-:S03]  /*2fe0*/  IADD3.X R11, PT, PT, R12, UR17, RZ, P2, !PT ;  /* 0x000000110c0b7c10 */ /* 0x000fc600097fe4ff */
[----:B------:R0:W-:Y:S04]  /*2ff0*/  STG.E.64 desc[UR4][R6.64], R18 ;  /* 0x0000001206007986 */ /* 0x0001e8000c101b04 */
[----:B------:R0:W-:Y:S01]  /*3000*/  STG.E.64 desc[UR4][R10.64], R54 ;  /* 0x000000360a007986 */ /* 0x0001e2000c101b04 */
[----:B------:R-:W-:Y:S05]  /*3010*/  @!P0 BRA `(.L_x_19) ;  /* 0x0000000000448947 */ /* 0x000fea0003800000 */
[----:B0-----:R-:W-:Y:S01]  /*3020*/  IADD3 R6, P0, PT, R30, 0x1000000, RZ ;  /* 0x010000001e067810 */ /* 0x001fe20007f1e0ff */
[----:B------:R-:W-:Y:S01]  /*3030*/  VIADD R13, R2, 0x2419e0 ;  /* 0x002419e0020d7836 */ /* 0x000fe20000000000 */
[----:B------:R-:W-:Y:S02]  /*3040*/  IADD3 R10, P1, PT, R48, 0x1000000, RZ ;  /* 0x01000000300a7810 */ /* 0x000fe40007f3e0ff */
[----:B------:R-:W-:Y:S01]  /*3050*/  IADD3 R5, PT, PT, R4, 0x1f9680, RZ ;  /* 0x001f968004057810 */ /* 0x000fe20007ffe0ff */
[----:B------:R-:W-:Y:S01]  /*3060*/  IMAD.X R7, RZ, RZ, R31, P0 ;  /* 0x000000ffff077224 */ /* 0x000fe200000e061f */
[----:B------:R-:W-:-:S03]  /*3070*/  IADD3.X R11, PT, PT, RZ, R49, RZ, P1, !PT ;  /* 0x00000031ff0b7210 */ /* 0x000fc60000ffe4ff */
[C---:B------:R-:W-:Y:S01]  /*3080*/  IMAD.WIDE.U32 R2, R5.reuse, 0x8, R36 ;  /* 0x0000000805027825 */ /* 0x040fe200078e0024 */
[----:B------:R-:W-:Y:S03]  /*3090*/  STG.E.64 desc[UR4][R6.64+-0x6f9400], R34 ;  /* 0x906c002206007986 */ /* 0x000fe6000c101b04 */
[----:B------:R-:W-:Y:S01]  /*30a0*/  IMAD.WIDE.U32 R4, R5, 0x8, R38 ;  /* 0x0000000805047825 */ /* 0x000fe200078e0026 */
[----:B------:R-:W-:Y:S03]  /*30b0*/  STG.E.64 desc[UR4][R10.64+-0x6f9400], R44 ;  /* 0x906c002c0a007986 */ /* 0x000fe6000c101b04 */
[C---:B------:R-:W-:Y:S01]  /*30c0*/  IMAD.WIDE.U32 R36, R13.reuse, 0x8, R36 ;  /* 0x000000080d247825 */ /* 0x040fe200078e0024 */
[----:B------:R-:W-:Y:S03]  /*30d0*/  STG.E.64 desc[UR4][R2.64], R8 ;  /* 0x0000000802007986 */ /* 0x000fe6000c101b04 */
[----:B------:R-:W-:Y:S01]  /*30e0*/  IMAD.WIDE.U32 R38, R13, 0x8, R38 ;  /* 0x000000080d267825 */ /* 0x000fe200078e0026 */
[----:B------:R-:W-:Y:S04]  /*30f0*/  STG.E.64 desc[UR4][R4.64], R58 ;  /* 0x0000003a04007986 */ /* 0x000fe8000c101b04 */
[----:B------:R-:W-:Y:S04]  /*3100*/  STG.E.64 desc[UR4][R36.64], R28 ;  /* 0x0000001c24007986 */ /* 0x000fe8000c101b04 */
[----:B------:R-:W-:Y:S01]  /*3110*/  STG.E.64 desc[UR4][R38.64], R62 ;  /* 0x0000003e26007986 */ /* 0x000fe2000c101b04 */
[----:B------:R-:W-:Y:S05]  /*3120*/  EXIT ;  /* 0x000000000000794d */ /* 0x000fea0003800000 */
.L_x_19:
[----:B------:R-:W-:Y:S01]  /*3130*/  IADD3 R2, P0, PT, R30, 0x1000000, RZ ;  /* 0x010000001e027810 */ /* 0x000fe20007f1e0ff */
[----:B------:R-:W-:Y:S01]  /*3140*/  STG.E.64 desc[UR4][R30.64+0x483f00], R34 ;  /* 0x483f00221e007986 */ /* 0x000fe2000c101b04 */
[----:B------:R-:W-:-:S03]  /*3150*/  IADD3 R4, P1, PT, R48, 0x1000000, RZ ;  /* 0x0100000030047810 */ /* 0x000fc60007f3e0ff */
[----:B------:R-:W-:Y:S01]  /*3160*/  IMAD.X R3, RZ, RZ, R31, P0 ;  /* 0x000000ffff037224 */ /* 0x000fe200000e061f */
[----:B------:R-:W-:Y:S01]  /*3170*/  IADD3.X R5, PT, PT, RZ, R49, RZ, P1, !PT ;  /* 0x00000031ff057210 */ /* 0x000fe20000ffe4ff */
[----:B------:R-:W-:Y:S04]  /*3180*/  STG.E.64 desc[UR4][R48.64+0x483f00], R44 ;  /* 0x483f002c30007986 */ /* 0x000fe8000c101b04 */
[----:B------:R-:W-:Y:S04]  /*3190*/  STG.E.64 desc[UR4][R2.64+-0x4b7000], R8 ;  /* 0xb490000802007986 */ /* 0x000fe8000c101b04 */
[----:B------:R-:W-:Y:S04]  /*31a0*/  STG.E.64 desc[UR4][R4.64+-0x4b7000], R58 ;  /* 0xb490003a04007986 */ /* 0x000fe8000c101b04 */
[----:B------:R-:W-:Y:S04]  /*31b0*/  STG.E.64 desc[UR4][R2.64+-0x275500], R28 ;  /* 0xd8ab001c02007986 */ /* 0x000fe8000c101b04 */
[----:B------:R-:W-:Y:S01]  /*31c0*/  STG.E.64 desc[UR4][R4.64+-0x275500], R62 ;  /* 0xd8ab003e04007986 */ /* 0x000fe2000c101b04 */
[----:B------:R-:W-:Y:S05]  /*31d0*/  EXIT ;  /* 0x000000000000794d */ /* 0x000fea0003800000 */
.L_x_20:
        /* <DEDUP_REMOVED lines=10> */
.L_x_25:


//--------------------- .nv.shared.reserved.0     --------------------------
	.section	.nv.shared.reserved.0,"aw",@nobits
	.weak		__nv_reservedSMEM_offset_0_alias
	.size		__nv_reservedSMEM_offset_0_alias, 0, 64
	.other		__nv_reservedSMEM_offset_0_alias,@"STO_CUDA_RESERVED_SHARED STV_DEFAULT"
__nv_reservedSMEM_offset_0_alias:
	.zero		0
	.zero		64


//--------------------- .nv.constant0._Z7Macro_uddPdS_S_S_S_S_S_S_S_ --------------------------
	.section	.nv.constant0._Z7Macro_uddPdS_S_S_S_S_S_S_S_,"a",@progbits
	.sectionflags	@""
	.align	4
.nv.constant0._Z7Macro_uddPdS_S_S_S_S_S_S_S_:
	.zero		984


//--------------------- .nv.constant0._Z8Macro_muddPdS_ --------------------------
	.section	.nv.constant0._Z8Macro_muddPdS_,"a",@progbits
	.sectionflags	@""
	.align	4
.nv.constant0._Z8Macro_muddPdS_:
	.zero		928


//--------------------- .nv.constant0._Z9Macro_rhoPdS_S_S_ --------------------------
	.section	.nv.constant0._Z9Macro_rhoPdS_S_S_,"a",@progbits
	.sectionflags	@""
	.align	4
.nv.constant0._Z9Macro_rhoPdS_S_S_:
	.zero		928


//--------------------- .nv.constant0._Z21collision_propagationdddddPdS_S_S_S_S_S_S_S_S_S_S_S_ --------------------------
	.section	.nv.constant0._Z21collision_propagationdddddPdS_S_S_S_S_S_S_S_S_S_S_S_,"a",@progbits
	.sectionflags	@""
	.align	4
.nv.constant0._Z21collision_propagationdddddPdS_S_S_S_S_S_S_S_S_S_S_S_:
	.zero		1040


//--------------------- SYMBOLS --------------------------

	.type		.nv.reservedSmem.offset0,@object
	.size		.nv.reservedSmem.offset0,0x4
